//
// Generated by NVIDIA NVVM Compiler
//
// Compiler Build ID: CL-36424714
// Cuda compilation tools, release 13.0, V13.0.88
// Based on NVVM 20.0.0
//

.version 9.0
.target sm_100
.address_size 64

	// .globl	_Z4lifePKbPb
.global .align 4 .b8 precalc_xorwow_matrix[102400];
.global .align 4 .b8 precalc_xorwow_offset_matrix[102400];
.global .align 4 .b8 mrg32k3aM1[2304];
.global .align 4 .b8 mrg32k3aM2[2304];
.global .align 4 .b8 mrg32k3aM1SubSeq[2016];
.global .align 4 .b8 mrg32k3aM2SubSeq[2016];
.global .align 4 .b8 mrg32k3aM1Seq[2304];
.global .align 4 .b8 mrg32k3aM2Seq[2304];
.const .align 8 .b8 __cr_lgamma_table[72];

.visible .entry _Z4lifePKbPb(
	.param .u64 .ptr .align 1 _Z4lifePKbPb_param_0,
	.param .u64 .ptr .align 1 _Z4lifePKbPb_param_1
)
{
	.reg .pred 	%p<17>;
	.reg .b16 	%rs<3>;
	.reg .b32 	%r<65>;
	.reg .b64 	%rd<24>;

	ld.param.u64 	%rd3, [_Z4lifePKbPb_param_0];
	ld.param.u64 	%rd2, [_Z4lifePKbPb_param_1];
	cvta.to.global.u64 	%rd1, %rd3;
	mov.u32 	%r26, %ctaid.x;
	shl.b32 	%r27, %r26, 5;
	mov.u32 	%r28, %tid.x;
	add.s32 	%r1, %r27, %r28;
	mov.u32 	%r29, %ctaid.y;
	shl.b32 	%r30, %r29, 5;
	mov.u32 	%r31, %tid.y;
	add.s32 	%r32, %r30, %r31;
	add.s32 	%r3, %r32, -1;
	shl.b32 	%r4, %r3, 15;
	add.s32 	%r5, %r1, -1;
	max.u32 	%r33, %r5, %r3;
	setp.gt.u32 	%p1, %r33, 32767;
	mov.b32 	%r58, 0;
	@%p1 bra 	$L__BB0_2;
	add.s32 	%r34, %r4, %r5;
	cvt.u64.u32 	%rd4, %r34;
	add.s64 	%rd5, %rd1, %rd4;
	ld.global.s8 	%r58, [%rd5];
$L__BB0_2:
	max.u32 	%r35, %r1, %r3;
	setp.gt.u32 	%p2, %r35, 32767;
	@%p2 bra 	$L__BB0_4;
	add.s32 	%r36, %r4, %r1;
	cvt.u64.u32 	%rd6, %r36;
	add.s64 	%rd7, %rd1, %rd6;
	ld.global.s8 	%r37, [%rd7];
	add.s32 	%r58, %r58, %r37;
$L__BB0_4:
	add.s32 	%r10, %r1, 1;
	max.u32 	%r38, %r10, %r3;
	setp.gt.u32 	%p3, %r38, 32767;
	@%p3 bra 	$L__BB0_6;
	add.s32 	%r39, %r4, %r10;
	cvt.u64.u32 	%rd8, %r39;
	add.s64 	%rd9, %rd1, %rd8;
	ld.global.s8 	%r40, [%rd9];
	add.s32 	%r58, %r58, %r40;
$L__BB0_6:
	shl.b32 	%r13, %r32, 15;
	max.u32 	%r41, %r5, %r32;
	setp.gt.u32 	%p4, %r41, 32767;
	@%p4 bra 	$L__BB0_8;
	add.s32 	%r42, %r13, %r5;
	cvt.u64.u32 	%rd10, %r42;
	add.s64 	%rd11, %rd1, %rd10;
	ld.global.s8 	%r43, [%rd11];
	add.s32 	%r58, %r58, %r43;
$L__BB0_8:
	max.u32 	%r44, %r10, %r32;
	setp.gt.u32 	%p5, %r44, 32767;
	@%p5 bra 	$L__BB0_10;
	add.s32 	%r45, %r13, %r10;
	cvt.u64.u32 	%rd12, %r45;
	add.s64 	%rd13, %rd1, %rd12;
	ld.global.s8 	%r46, [%rd13];
	add.s32 	%r58, %r58, %r46;
$L__BB0_10:
	setp.gt.u32 	%p6, %r5, 32767;
	setp.gt.u32 	%p7, %r32, 32766;
	add.s32 	%r18, %r13, 32768;
	or.pred  	%p8, %p6, %p7;
	@%p8 bra 	$L__BB0_12;
	add.s32 	%r47, %r18, %r5;
	cvt.u64.u32 	%rd14, %r47;
	add.s64 	%rd15, %rd1, %rd14;
	ld.global.s8 	%r48, [%rd15];
	add.s32 	%r58, %r58, %r48;
$L__BB0_12:
	setp.gt.u32 	%p9, %r32, 32766;
	setp.gt.u32 	%p10, %r1, 32767;
	or.pred  	%p11, %p10, %p9;
	@%p11 bra 	$L__BB0_14;
	add.s32 	%r49, %r18, %r1;
	cvt.u64.u32 	%rd16, %r49;
	add.s64 	%rd17, %rd1, %rd16;
	ld.global.s8 	%r50, [%rd17];
	add.s32 	%r58, %r58, %r50;
$L__BB0_14:
	setp.gt.u32 	%p12, %r32, 32766;
	setp.gt.u32 	%p13, %r10, 32767;
	or.pred  	%p14, %p13, %p12;
	@%p14 bra 	$L__BB0_16;
	add.s32 	%r51, %r18, %r10;
	cvt.u64.u32 	%rd18, %r51;
	add.s64 	%rd19, %rd1, %rd18;
	ld.global.s8 	%r52, [%rd19];
	add.s32 	%r58, %r58, %r52;
$L__BB0_16:
	add.s32 	%r53, %r13, %r1;
	cvt.u64.u32 	%rd20, %r53;
	add.s64 	%rd21, %rd1, %rd20;
	ld.global.u8 	%rs1, [%rd21];
	setp.eq.s16 	%p15, %rs1, 0;
	and.b32  	%r54, %r58, -2;
	selp.b32 	%r55, %r58, %r54, %p15;
	selp.b32 	%r56, 3, 2, %p15;
	cvta.to.global.u64 	%rd22, %rd2;
	setp.eq.s32 	%p16, %r55, %r56;
	selp.u16 	%rs2, 1, 0, %p16;
	add.s64 	%rd23, %rd22, %rd20;
	st.global.u8 	[%rd23], %rs2;
	ret;

}
	// .globl	_Z9init_lifePbjPj
.visible .entry _Z9init_lifePbjPj(
	.param .u64 .ptr .align 1 _Z9init_lifePbjPj_param_0,
	.param .u32 _Z9init_lifePbjPj_param_1,
	.param .u64 .ptr .align 1 _Z9init_lifePbjPj_param_2
)
{
	.local .align 8 .b8 	__local_depot1[48];
	.reg .b64 	%SP;
	.reg .b64 	%SPL;
	.reg .pred 	%p<64>;
	.reg .b16 	%rs<2>;
	.reg .b32 	%r<1212>;
	.reg .b32 	%f<5>;
	.reg .b64 	%rd<26>;

	mov.u64 	%SPL, __local_depot1;
	ld.param.u64 	%rd10, [_Z9init_lifePbjPj_param_0];
	ld.param.u32 	%r544, [_Z9init_lifePbjPj_param_1];
	add.u64 	%rd1, %SPL, 0;
	mov.u32 	%r545, %tid.x;
	mov.u32 	%r546, %ctaid.x;
	mov.u32 	%r547, %ntid.x;
	mad.lo.s32 	%r548, %r546, %r547, %r545;
	cvt.s64.s32 	%rd2, %r548;
	xor.b32  	%r549, %r544, -1429050551;
	mul.lo.s32 	%r1, %r549, 1099087573;
	add.s32 	%r550, %r1, -638133224;
	add.s32 	%r946, %r1, 123456789;
	st.local.v2.u32 	[%rd1], {%r550, %r946};
	xor.b32  	%r945, %r1, 362436069;
	mov.b32 	%r551, -123459836;
	st.local.v2.u32 	[%rd1+8], {%r945, %r551};
	add.s32 	%r942, %r1, 5783321;
	mov.b32 	%r552, -589760388;
	st.local.v2.u32 	[%rd1+16], {%r552, %r942};
	setp.eq.s32 	%p1, %r548, 0;
	@%p1 bra 	$L__BB1_115;
	mov.b32 	%r929, 0;
	mov.u64 	%rd25, %rd2;
$L__BB1_2:
	mov.u64 	%rd3, %rd25;
	and.b64  	%rd4, %rd3, 3;
	setp.eq.s64 	%p2, %rd4, 0;
	@%p2 bra 	$L__BB1_114;
	mul.wide.u32 	%rd12, %r929, 3200;
	mov.u64 	%rd13, precalc_xorwow_matrix;
	add.s64 	%rd5, %rd13, %rd12;
	mov.b32 	%r942, 0;
	mov.u32 	%r943, %r942;
	mov.u32 	%r944, %r942;
	mov.u32 	%r945, %r942;
	mov.u32 	%r946, %r942;
	mov.u32 	%r935, %r942;
$L__BB1_4:
	mul.wide.u32 	%rd14, %r935, 4;
	add.s64 	%rd15, %rd1, %rd14;
	ld.local.u32 	%r15, [%rd15+4];
	shl.b32 	%r16, %r935, 5;
	mov.b32 	%r941, 0;
$L__BB1_5:
	.pragma "nounroll";
	shr.u32 	%r556, %r15, %r941;
	and.b32  	%r557, %r556, 1;
	setp.eq.b32 	%p3, %r557, 1;
	not.pred 	%p4, %p3;
	add.s32 	%r558, %r16, %r941;
	mul.lo.s32 	%r559, %r558, 5;
	mul.wide.u32 	%rd16, %r559, 4;
	add.s64 	%rd6, %rd5, %rd16;
	@%p4 bra 	$L__BB1_7;
	ld.global.u32 	%r560, [%rd6];
	xor.b32  	%r946, %r946, %r560;
	ld.global.u32 	%r561, [%rd6+4];
	xor.b32  	%r945, %r945, %r561;
	ld.global.u32 	%r562, [%rd6+8];
	xor.b32  	%r944, %r944, %r562;
	ld.global.u32 	%r563, [%rd6+12];
	xor.b32  	%r943, %r943, %r563;
	ld.global.u32 	%r564, [%rd6+16];
	xor.b32  	%r942, %r942, %r564;
$L__BB1_7:
	and.b32  	%r566, %r556, 2;
	setp.eq.s32 	%p5, %r566, 0;
	@%p5 bra 	$L__BB1_9;
	ld.global.u32 	%r567, [%rd6+20];
	xor.b32  	%r946, %r946, %r567;
	ld.global.u32 	%r568, [%rd6+24];
	xor.b32  	%r945, %r945, %r568;
	ld.global.u32 	%r569, [%rd6+28];
	xor.b32  	%r944, %r944, %r569;
	ld.global.u32 	%r570, [%rd6+32];
	xor.b32  	%r943, %r943, %r570;
	ld.global.u32 	%r571, [%rd6+36];
	xor.b32  	%r942, %r942, %r571;
$L__BB1_9:
	and.b32  	%r573, %r556, 4;
	setp.eq.s32 	%p6, %r573, 0;
	@%p6 bra 	$L__BB1_11;
	ld.global.u32 	%r574, [%rd6+40];
	xor.b32  	%r946, %r946, %r574;
	ld.global.u32 	%r575, [%rd6+44];
	xor.b32  	%r945, %r945, %r575;
	ld.global.u32 	%r576, [%rd6+48];
	xor.b32  	%r944, %r944, %r576;
	ld.global.u32 	%r577, [%rd6+52];
	xor.b32  	%r943, %r943, %r577;
	ld.global.u32 	%r578, [%rd6+56];
	xor.b32  	%r942, %r942, %r578;
$L__BB1_11:
	and.b32  	%r580, %r556, 8;
	setp.eq.s32 	%p7, %r580, 0;
	@%p7 bra 	$L__BB1_13;
	ld.global.u32 	%r581, [%rd6+60];
	xor.b32  	%r946, %r946, %r581;
	ld.global.u32 	%r582, [%rd6+64];
	xor.b32  	%r945, %r945, %r582;
	ld.global.u32 	%r583, [%rd6+68];
	xor.b32  	%r944, %r944, %r583;
	ld.global.u32 	%r584, [%rd6+72];
	xor.b32  	%r943, %r943, %r584;
	ld.global.u32 	%r585, [%rd6+76];
	xor.b32  	%r942, %r942, %r585;
$L__BB1_13:
	and.b32  	%r587, %r556, 16;
	setp.eq.s32 	%p8, %r587, 0;
	@%p8 bra 	$L__BB1_15;
	ld.global.u32 	%r588, [%rd6+80];
	xor.b32  	%r946, %r946, %r588;
	ld.global.u32 	%r589, [%rd6+84];
	xor.b32  	%r945, %r945, %r589;
	ld.global.u32 	%r590, [%rd6+88];
	xor.b32  	%r944, %r944, %r590;
	ld.global.u32 	%r591, [%rd6+92];
	xor.b32  	%r943, %r943, %r591;
	ld.global.u32 	%r592, [%rd6+96];
	xor.b32  	%r942, %r942, %r592;
$L__BB1_15:
	and.b32  	%r594, %r556, 32;
	setp.eq.s32 	%p9, %r594, 0;
	@%p9 bra 	$L__BB1_17;
	ld.global.u32 	%r595, [%rd6+100];
	xor.b32  	%r946, %r946, %r595;
	ld.global.u32 	%r596, [%rd6+104];
	xor.b32  	%r945, %r945, %r596;
	ld.global.u32 	%r597, [%rd6+108];
	xor.b32  	%r944, %r944, %r597;
	ld.global.u32 	%r598, [%rd6+112];
	xor.b32  	%r943, %r943, %r598;
	ld.global.u32 	%r599, [%rd6+116];
	xor.b32  	%r942, %r942, %r599;
$L__BB1_17:
	and.b32  	%r601, %r556, 64;
	setp.eq.s32 	%p10, %r601, 0;
	@%p10 bra 	$L__BB1_19;
	ld.global.u32 	%r602, [%rd6+120];
	xor.b32  	%r946, %r946, %r602;
	ld.global.u32 	%r603, [%rd6+124];
	xor.b32  	%r945, %r945, %r603;
	ld.global.u32 	%r604, [%rd6+128];
	xor.b32  	%r944, %r944, %r604;
	ld.global.u32 	%r605, [%rd6+132];
	xor.b32  	%r943, %r943, %r605;
	ld.global.u32 	%r606, [%rd6+136];
	xor.b32  	%r942, %r942, %r606;
$L__BB1_19:
	and.b32  	%r608, %r556, 128;
	setp.eq.s32 	%p11, %r608, 0;
	@%p11 bra 	$L__BB1_21;
	ld.global.u32 	%r609, [%rd6+140];
	xor.b32  	%r946, %r946, %r609;
	ld.global.u32 	%r610, [%rd6+144];
	xor.b32  	%r945, %r945, %r610;
	ld.global.u32 	%r611, [%rd6+148];
	xor.b32  	%r944, %r944, %r611;
	ld.global.u32 	%r612, [%rd6+152];
	xor.b32  	%r943, %r943, %r612;
	ld.global.u32 	%r613, [%rd6+156];
	xor.b32  	%r942, %r942, %r613;
$L__BB1_21:
	and.b32  	%r615, %r556, 256;
	setp.eq.s32 	%p12, %r615, 0;
	@%p12 bra 	$L__BB1_23;
	ld.global.u32 	%r616, [%rd6+160];
	xor.b32  	%r946, %r946, %r616;
	ld.global.u32 	%r617, [%rd6+164];
	xor.b32  	%r945, %r945, %r617;
	ld.global.u32 	%r618, [%rd6+168];
	xor.b32  	%r944, %r944, %r618;
	ld.global.u32 	%r619, [%rd6+172];
	xor.b32  	%r943, %r943, %r619;
	ld.global.u32 	%r620, [%rd6+176];
	xor.b32  	%r942, %r942, %r620;
$L__BB1_23:
	and.b32  	%r622, %r556, 512;
	setp.eq.s32 	%p13, %r622, 0;
	@%p13 bra 	$L__BB1_25;
	ld.global.u32 	%r623, [%rd6+180];
	xor.b32  	%r946, %r946, %r623;
	ld.global.u32 	%r624, [%rd6+184];
	xor.b32  	%r945, %r945, %r624;
	ld.global.u32 	%r625, [%rd6+188];
	xor.b32  	%r944, %r944, %r625;
	ld.global.u32 	%r626, [%rd6+192];
	xor.b32  	%r943, %r943, %r626;
	ld.global.u32 	%r627, [%rd6+196];
	xor.b32  	%r942, %r942, %r627;
$L__BB1_25:
	and.b32  	%r629, %r556, 1024;
	setp.eq.s32 	%p14, %r629, 0;
	@%p14 bra 	$L__BB1_27;
	ld.global.u32 	%r630, [%rd6+200];
	xor.b32  	%r946, %r946, %r630;
	ld.global.u32 	%r631, [%rd6+204];
	xor.b32  	%r945, %r945, %r631;
	ld.global.u32 	%r632, [%rd6+208];
	xor.b32  	%r944, %r944, %r632;
	ld.global.u32 	%r633, [%rd6+212];
	xor.b32  	%r943, %r943, %r633;
	ld.global.u32 	%r634, [%rd6+216];
	xor.b32  	%r942, %r942, %r634;
$L__BB1_27:
	and.b32  	%r636, %r556, 2048;
	setp.eq.s32 	%p15, %r636, 0;
	@%p15 bra 	$L__BB1_29;
	ld.global.u32 	%r637, [%rd6+220];
	xor.b32  	%r946, %r946, %r637;
	ld.global.u32 	%r638, [%rd6+224];
	xor.b32  	%r945, %r945, %r638;
	ld.global.u32 	%r639, [%rd6+228];
	xor.b32  	%r944, %r944, %r639;
	ld.global.u32 	%r640, [%rd6+232];
	xor.b32  	%r943, %r943, %r640;
	ld.global.u32 	%r641, [%rd6+236];
	xor.b32  	%r942, %r942, %r641;
$L__BB1_29:
	and.b32  	%r643, %r556, 4096;
	setp.eq.s32 	%p16, %r643, 0;
	@%p16 bra 	$L__BB1_31;
	ld.global.u32 	%r644, [%rd6+240];
	xor.b32  	%r946, %r946, %r644;
	ld.global.u32 	%r645, [%rd6+244];
	xor.b32  	%r945, %r945, %r645;
	ld.global.u32 	%r646, [%rd6+248];
	xor.b32  	%r944, %r944, %r646;
	ld.global.u32 	%r647, [%rd6+252];
	xor.b32  	%r943, %r943, %r647;
	ld.global.u32 	%r648, [%rd6+256];
	xor.b32  	%r942, %r942, %r648;
$L__BB1_31:
	and.b32  	%r650, %r556, 8192;
	setp.eq.s32 	%p17, %r650, 0;
	@%p17 bra 	$L__BB1_33;
	ld.global.u32 	%r651, [%rd6+260];
	xor.b32  	%r946, %r946, %r651;
	ld.global.u32 	%r652, [%rd6+264];
	xor.b32  	%r945, %r945, %r652;
	ld.global.u32 	%r653, [%rd6+268];
	xor.b32  	%r944, %r944, %r653;
	ld.global.u32 	%r654, [%rd6+272];
	xor.b32  	%r943, %r943, %r654;
	ld.global.u32 	%r655, [%rd6+276];
	xor.b32  	%r942, %r942, %r655;
$L__BB1_33:
	and.b32  	%r657, %r556, 16384;
	setp.eq.s32 	%p18, %r657, 0;
	@%p18 bra 	$L__BB1_35;
	ld.global.u32 	%r658, [%rd6+280];
	xor.b32  	%r946, %r946, %r658;
	ld.global.u32 	%r659, [%rd6+284];
	xor.b32  	%r945, %r945, %r659;
	ld.global.u32 	%r660, [%rd6+288];
	xor.b32  	%r944, %r944, %r660;
	ld.global.u32 	%r661, [%rd6+292];
	xor.b32  	%r943, %r943, %r661;
	ld.global.u32 	%r662, [%rd6+296];
	xor.b32  	%r942, %r942, %r662;
$L__BB1_35:
	and.b32  	%r664, %r556, 32768;
	setp.eq.s32 	%p19, %r664, 0;
	@%p19 bra 	$L__BB1_37;
	ld.global.u32 	%r665, [%rd6+300];
	xor.b32  	%r946, %r946, %r665;
	ld.global.u32 	%r666, [%rd6+304];
	xor.b32  	%r945, %r945, %r666;
	ld.global.u32 	%r667, [%rd6+308];
	xor.b32  	%r944, %r944, %r667;
	ld.global.u32 	%r668, [%rd6+312];
	xor.b32  	%r943, %r943, %r668;
	ld.global.u32 	%r669, [%rd6+316];
	xor.b32  	%r942, %r942, %r669;
$L__BB1_37:
	add.s32 	%r941, %r941, 16;
	setp.ne.s32 	%p20, %r941, 32;
	@%p20 bra 	$L__BB1_5;
	mad.lo.s32 	%r670, %r935, -31, %r16;
	add.s32 	%r935, %r670, 1;
	setp.ne.s32 	%p21, %r935, 5;
	@%p21 bra 	$L__BB1_4;
	st.local.u32 	[%rd1+4], %r946;
	st.local.v2.u32 	[%rd1+8], {%r945, %r944};
	st.local.v2.u32 	[%rd1+16], {%r943, %r942};
	setp.eq.s64 	%p22, %rd4, 1;
	@%p22 bra 	$L__BB1_114;
	mov.b32 	%r942, 0;
	mov.u32 	%r1035, %r942;
	mov.u32 	%r1036, %r942;
	mov.u32 	%r945, %r942;
	mov.u32 	%r946, %r942;
	mov.u32 	%r1027, %r942;
$L__BB1_41:
	mul.wide.u32 	%rd17, %r1027, 4;
	add.s64 	%rd18, %rd1, %rd17;
	ld.local.u32 	%r191, [%rd18+4];
	shl.b32 	%r192, %r1027, 5;
	mov.b32 	%r1033, 0;
$L__BB1_42:
	.pragma "nounroll";
	shr.u32 	%r673, %r191, %r1033;
	and.b32  	%r674, %r673, 1;
	setp.eq.b32 	%p23, %r674, 1;
	not.pred 	%p24, %p23;
	add.s32 	%r675, %r192, %r1033;
	mul.lo.s32 	%r676, %r675, 5;
	mul.wide.u32 	%rd19, %r676, 4;
	add.s64 	%rd7, %rd5, %rd19;
	@%p24 bra 	$L__BB1_44;
	ld.global.u32 	%r677, [%rd7];
	xor.b32  	%r946, %r946, %r677;
	ld.global.u32 	%r678, [%rd7+4];
	xor.b32  	%r945, %r945, %r678;
	ld.global.u32 	%r679, [%rd7+8];
	xor.b32  	%r1036, %r1036, %r679;
	ld.global.u32 	%r680, [%rd7+12];
	xor.b32  	%r1035, %r1035, %r680;
	ld.global.u32 	%r681, [%rd7+16];
	xor.b32  	%r942, %r942, %r681;
$L__BB1_44:
	and.b32  	%r683, %r673, 2;
	setp.eq.s32 	%p25, %r683, 0;
	@%p25 bra 	$L__BB1_46;
	ld.global.u32 	%r684, [%rd7+20];
	xor.b32  	%r946, %r946, %r684;
	ld.global.u32 	%r685, [%rd7+24];
	xor.b32  	%r945, %r945, %r685;
	ld.global.u32 	%r686, [%rd7+28];
	xor.b32  	%r1036, %r1036, %r686;
	ld.global.u32 	%r687, [%rd7+32];
	xor.b32  	%r1035, %r1035, %r687;
	ld.global.u32 	%r688, [%rd7+36];
	xor.b32  	%r942, %r942, %r688;
$L__BB1_46:
	and.b32  	%r690, %r673, 4;
	setp.eq.s32 	%p26, %r690, 0;
	@%p26 bra 	$L__BB1_48;
	ld.global.u32 	%r691, [%rd7+40];
	xor.b32  	%r946, %r946, %r691;
	ld.global.u32 	%r692, [%rd7+44];
	xor.b32  	%r945, %r945, %r692;
	ld.global.u32 	%r693, [%rd7+48];
	xor.b32  	%r1036, %r1036, %r693;
	ld.global.u32 	%r694, [%rd7+52];
	xor.b32  	%r1035, %r1035, %r694;
	ld.global.u32 	%r695, [%rd7+56];
	xor.b32  	%r942, %r942, %r695;
$L__BB1_48:
	and.b32  	%r697, %r673, 8;
	setp.eq.s32 	%p27, %r697, 0;
	@%p27 bra 	$L__BB1_50;
	ld.global.u32 	%r698, [%rd7+60];
	xor.b32  	%r946, %r946, %r698;
	ld.global.u32 	%r699, [%rd7+64];
	xor.b32  	%r945, %r945, %r699;
	ld.global.u32 	%r700, [%rd7+68];
	xor.b32  	%r1036, %r1036, %r700;
	ld.global.u32 	%r701, [%rd7+72];
	xor.b32  	%r1035, %r1035, %r701;
	ld.global.u32 	%r702, [%rd7+76];
	xor.b32  	%r942, %r942, %r702;
$L__BB1_50:
	and.b32  	%r704, %r673, 16;
	setp.eq.s32 	%p28, %r704, 0;
	@%p28 bra 	$L__BB1_52;
	ld.global.u32 	%r705, [%rd7+80];
	xor.b32  	%r946, %r946, %r705;
	ld.global.u32 	%r706, [%rd7+84];
	xor.b32  	%r945, %r945, %r706;
	ld.global.u32 	%r707, [%rd7+88];
	xor.b32  	%r1036, %r1036, %r707;
	ld.global.u32 	%r708, [%rd7+92];
	xor.b32  	%r1035, %r1035, %r708;
	ld.global.u32 	%r709, [%rd7+96];
	xor.b32  	%r942, %r942, %r709;
$L__BB1_52:
	and.b32  	%r711, %r673, 32;
	setp.eq.s32 	%p29, %r711, 0;
	@%p29 bra 	$L__BB1_54;
	ld.global.u32 	%r712, [%rd7+100];
	xor.b32  	%r946, %r946, %r712;
	ld.global.u32 	%r713, [%rd7+104];
	xor.b32  	%r945, %r945, %r713;
	ld.global.u32 	%r714, [%rd7+108];
	xor.b32  	%r1036, %r1036, %r714;
	ld.global.u32 	%r715, [%rd7+112];
	xor.b32  	%r1035, %r1035, %r715;
	ld.global.u32 	%r716, [%rd7+116];
	xor.b32  	%r942, %r942, %r716;
$L__BB1_54:
	and.b32  	%r718, %r673, 64;
	setp.eq.s32 	%p30, %r718, 0;
	@%p30 bra 	$L__BB1_56;
	ld.global.u32 	%r719, [%rd7+120];
	xor.b32  	%r946, %r946, %r719;
	ld.global.u32 	%r720, [%rd7+124];
	xor.b32  	%r945, %r945, %r720;
	ld.global.u32 	%r721, [%rd7+128];
	xor.b32  	%r1036, %r1036, %r721;
	ld.global.u32 	%r722, [%rd7+132];
	xor.b32  	%r1035, %r1035, %r722;
	ld.global.u32 	%r723, [%rd7+136];
	xor.b32  	%r942, %r942, %r723;
$L__BB1_56:
	and.b32  	%r725, %r673, 128;
	setp.eq.s32 	%p31, %r725, 0;
	@%p31 bra 	$L__BB1_58;
	ld.global.u32 	%r726, [%rd7+140];
	xor.b32  	%r946, %r946, %r726;
	ld.global.u32 	%r727, [%rd7+144];
	xor.b32  	%r945, %r945, %r727;
	ld.global.u32 	%r728, [%rd7+148];
	xor.b32  	%r1036, %r1036, %r728;
	ld.global.u32 	%r729, [%rd7+152];
	xor.b32  	%r1035, %r1035, %r729;
	ld.global.u32 	%r730, [%rd7+156];
	xor.b32  	%r942, %r942, %r730;
$L__BB1_58:
	and.b32  	%r732, %r673, 256;
	setp.eq.s32 	%p32, %r732, 0;
	@%p32 bra 	$L__BB1_60;
	ld.global.u32 	%r733, [%rd7+160];
	xor.b32  	%r946, %r946, %r733;
	ld.global.u32 	%r734, [%rd7+164];
	xor.b32  	%r945, %r945, %r734;
	ld.global.u32 	%r735, [%rd7+168];
	xor.b32  	%r1036, %r1036, %r735;
	ld.global.u32 	%r736, [%rd7+172];
	xor.b32  	%r1035, %r1035, %r736;
	ld.global.u32 	%r737, [%rd7+176];
	xor.b32  	%r942, %r942, %r737;
$L__BB1_60:
	and.b32  	%r739, %r673, 512;
	setp.eq.s32 	%p33, %r739, 0;
	@%p33 bra 	$L__BB1_62;
	ld.global.u32 	%r740, [%rd7+180];
	xor.b32  	%r946, %r946, %r740;
	ld.global.u32 	%r741, [%rd7+184];
	xor.b32  	%r945, %r945, %r741;
	ld.global.u32 	%r742, [%rd7+188];
	xor.b32  	%r1036, %r1036, %r742;
	ld.global.u32 	%r743, [%rd7+192];
	xor.b32  	%r1035, %r1035, %r743;
	ld.global.u32 	%r744, [%rd7+196];
	xor.b32  	%r942, %r942, %r744;
$L__BB1_62:
	and.b32  	%r746, %r673, 1024;
	setp.eq.s32 	%p34, %r746, 0;
	@%p34 bra 	$L__BB1_64;
	ld.global.u32 	%r747, [%rd7+200];
	xor.b32  	%r946, %r946, %r747;
	ld.global.u32 	%r748, [%rd7+204];
	xor.b32  	%r945, %r945, %r748;
	ld.global.u32 	%r749, [%rd7+208];
	xor.b32  	%r1036, %r1036, %r749;
	ld.global.u32 	%r750, [%rd7+212];
	xor.b32  	%r1035, %r1035, %r750;
	ld.global.u32 	%r751, [%rd7+216];
	xor.b32  	%r942, %r942, %r751;
$L__BB1_64:
	and.b32  	%r753, %r673, 2048;
	setp.eq.s32 	%p35, %r753, 0;
	@%p35 bra 	$L__BB1_66;
	ld.global.u32 	%r754, [%rd7+220];
	xor.b32  	%r946, %r946, %r754;
	ld.global.u32 	%r755, [%rd7+224];
	xor.b32  	%r945, %r945, %r755;
	ld.global.u32 	%r756, [%rd7+228];
	xor.b32  	%r1036, %r1036, %r756;
	ld.global.u32 	%r757, [%rd7+232];
	xor.b32  	%r1035, %r1035, %r757;
	ld.global.u32 	%r758, [%rd7+236];
	xor.b32  	%r942, %r942, %r758;
$L__BB1_66:
	and.b32  	%r760, %r673, 4096;
	setp.eq.s32 	%p36, %r760, 0;
	@%p36 bra 	$L__BB1_68;
	ld.global.u32 	%r761, [%rd7+240];
	xor.b32  	%r946, %r946, %r761;
	ld.global.u32 	%r762, [%rd7+244];
	xor.b32  	%r945, %r945, %r762;
	ld.global.u32 	%r763, [%rd7+248];
	xor.b32  	%r1036, %r1036, %r763;
	ld.global.u32 	%r764, [%rd7+252];
	xor.b32  	%r1035, %r1035, %r764;
	ld.global.u32 	%r765, [%rd7+256];
	xor.b32  	%r942, %r942, %r765;
$L__BB1_68:
	and.b32  	%r767, %r673, 8192;
	setp.eq.s32 	%p37, %r767, 0;
	@%p37 bra 	$L__BB1_70;
	ld.global.u32 	%r768, [%rd7+260];
	xor.b32  	%r946, %r946, %r768;
	ld.global.u32 	%r769, [%rd7+264];
	xor.b32  	%r945, %r945, %r769;
	ld.global.u32 	%r770, [%rd7+268];
	xor.b32  	%r1036, %r1036, %r770;
	ld.global.u32 	%r771, [%rd7+272];
	xor.b32  	%r1035, %r1035, %r771;
	ld.global.u32 	%r772, [%rd7+276];
	xor.b32  	%r942, %r942, %r772;
$L__BB1_70:
	and.b32  	%r774, %r673, 16384;
	setp.eq.s32 	%p38, %r774, 0;
	@%p38 bra 	$L__BB1_72;
	ld.global.u32 	%r775, [%rd7+280];
	xor.b32  	%r946, %r946, %r775;
	ld.global.u32 	%r776, [%rd7+284];
	xor.b32  	%r945, %r945, %r776;
	ld.global.u32 	%r777, [%rd7+288];
	xor.b32  	%r1036, %r1036, %r777;
	ld.global.u32 	%r778, [%rd7+292];
	xor.b32  	%r1035, %r1035, %r778;
	ld.global.u32 	%r779, [%rd7+296];
	xor.b32  	%r942, %r942, %r779;
$L__BB1_72:
	and.b32  	%r781, %r673, 32768;
	setp.eq.s32 	%p39, %r781, 0;
	@%p39 bra 	$L__BB1_74;
	ld.global.u32 	%r782, [%rd7+300];
	xor.b32  	%r946, %r946, %r782;
	ld.global.u32 	%r783, [%rd7+304];
	xor.b32  	%r945, %r945, %r783;
	ld.global.u32 	%r784, [%rd7+308];
	xor.b32  	%r1036, %r1036, %r784;
	ld.global.u32 	%r785, [%rd7+312];
	xor.b32  	%r1035, %r1035, %r785;
	ld.global.u32 	%r786, [%rd7+316];
	xor.b32  	%r942, %r942, %r786;
$L__BB1_74:
	add.s32 	%r1033, %r1033, 16;
	setp.ne.s32 	%p40, %r1033, 32;
	@%p40 bra 	$L__BB1_42;
	mad.lo.s32 	%r787, %r1027, -31, %r192;
	add.s32 	%r1027, %r787, 1;
	setp.ne.s32 	%p41, %r1027, 5;
	@%p41 bra 	$L__BB1_41;
	st.local.u32 	[%rd1+4], %r946;
	st.local.v2.u32 	[%rd1+8], {%r945, %r1036};
	st.local.v2.u32 	[%rd1+16], {%r1035, %r942};
	setp.ne.s64 	%p42, %rd4, 3;
	@%p42 bra 	$L__BB1_114;
	mov.b32 	%r942, 0;
	mov.u32 	%r1127, %r942;
	mov.u32 	%r1128, %r942;
	mov.u32 	%r945, %r942;
	mov.u32 	%r946, %r942;
	mov.u32 	%r1119, %r942;
$L__BB1_78:
	mul.wide.u32 	%rd20, %r1119, 4;
	add.s64 	%rd21, %rd1, %rd20;
	ld.local.u32 	%r367, [%rd21+4];
	shl.b32 	%r368, %r1119, 5;
	mov.b32 	%r1125, 0;
$L__BB1_79:
	.pragma "nounroll";
	shr.u32 	%r790, %r367, %r1125;
	and.b32  	%r791, %r790, 1;
	setp.eq.b32 	%p43, %r791, 1;
	not.pred 	%p44, %p43;
	add.s32 	%r792, %r368, %r1125;
	mul.lo.s32 	%r793, %r792, 5;
	mul.wide.u32 	%rd22, %r793, 4;
	add.s64 	%rd8, %rd5, %rd22;
	@%p44 bra 	$L__BB1_81;
	ld.global.u32 	%r794, [%rd8];
	xor.b32  	%r946, %r946, %r794;
	ld.global.u32 	%r795, [%rd8+4];
	xor.b32  	%r945, %r945, %r795;
	ld.global.u32 	%r796, [%rd8+8];
	xor.b32  	%r1128, %r1128, %r796;
	ld.global.u32 	%r797, [%rd8+12];
	xor.b32  	%r1127, %r1127, %r797;
	ld.global.u32 	%r798, [%rd8+16];
	xor.b32  	%r942, %r942, %r798;
$L__BB1_81:
	and.b32  	%r800, %r790, 2;
	setp.eq.s32 	%p45, %r800, 0;
	@%p45 bra 	$L__BB1_83;
	ld.global.u32 	%r801, [%rd8+20];
	xor.b32  	%r946, %r946, %r801;
	ld.global.u32 	%r802, [%rd8+24];
	xor.b32  	%r945, %r945, %r802;
	ld.global.u32 	%r803, [%rd8+28];
	xor.b32  	%r1128, %r1128, %r803;
	ld.global.u32 	%r804, [%rd8+32];
	xor.b32  	%r1127, %r1127, %r804;
	ld.global.u32 	%r805, [%rd8+36];
	xor.b32  	%r942, %r942, %r805;
$L__BB1_83:
	and.b32  	%r807, %r790, 4;
	setp.eq.s32 	%p46, %r807, 0;
	@%p46 bra 	$L__BB1_85;
	ld.global.u32 	%r808, [%rd8+40];
	xor.b32  	%r946, %r946, %r808;
	ld.global.u32 	%r809, [%rd8+44];
	xor.b32  	%r945, %r945, %r809;
	ld.global.u32 	%r810, [%rd8+48];
	xor.b32  	%r1128, %r1128, %r810;
	ld.global.u32 	%r811, [%rd8+52];
	xor.b32  	%r1127, %r1127, %r811;
	ld.global.u32 	%r812, [%rd8+56];
	xor.b32  	%r942, %r942, %r812;
$L__BB1_85:
	and.b32  	%r814, %r790, 8;
	setp.eq.s32 	%p47, %r814, 0;
	@%p47 bra 	$L__BB1_87;
	ld.global.u32 	%r815, [%rd8+60];
	xor.b32  	%r946, %r946, %r815;
	ld.global.u32 	%r816, [%rd8+64];
	xor.b32  	%r945, %r945, %r816;
	ld.global.u32 	%r817, [%rd8+68];
	xor.b32  	%r1128, %r1128, %r817;
	ld.global.u32 	%r818, [%rd8+72];
	xor.b32  	%r1127, %r1127, %r818;
	ld.global.u32 	%r819, [%rd8+76];
	xor.b32  	%r942, %r942, %r819;
$L__BB1_87:
	and.b32  	%r821, %r790, 16;
	setp.eq.s32 	%p48, %r821, 0;
	@%p48 bra 	$L__BB1_89;
	ld.global.u32 	%r822, [%rd8+80];
	xor.b32  	%r946, %r946, %r822;
	ld.global.u32 	%r823, [%rd8+84];
	xor.b32  	%r945, %r945, %r823;
	ld.global.u32 	%r824, [%rd8+88];
	xor.b32  	%r1128, %r1128, %r824;
	ld.global.u32 	%r825, [%rd8+92];
	xor.b32  	%r1127, %r1127, %r825;
	ld.global.u32 	%r826, [%rd8+96];
	xor.b32  	%r942, %r942, %r826;
$L__BB1_89:
	and.b32  	%r828, %r790, 32;
	setp.eq.s32 	%p49, %r828, 0;
	@%p49 bra 	$L__BB1_91;
	ld.global.u32 	%r829, [%rd8+100];
	xor.b32  	%r946, %r946, %r829;
	ld.global.u32 	%r830, [%rd8+104];
	xor.b32  	%r945, %r945, %r830;
	ld.global.u32 	%r831, [%rd8+108];
	xor.b32  	%r1128, %r1128, %r831;
	ld.global.u32 	%r832, [%rd8+112];
	xor.b32  	%r1127, %r1127, %r832;
	ld.global.u32 	%r833, [%rd8+116];
	xor.b32  	%r942, %r942, %r833;
$L__BB1_91:
	and.b32  	%r835, %r790, 64;
	setp.eq.s32 	%p50, %r835, 0;
	@%p50 bra 	$L__BB1_93;
	ld.global.u32 	%r836, [%rd8+120];
	xor.b32  	%r946, %r946, %r836;
	ld.global.u32 	%r837, [%rd8+124];
	xor.b32  	%r945, %r945, %r837;
	ld.global.u32 	%r838, [%rd8+128];
	xor.b32  	%r1128, %r1128, %r838;
	ld.global.u32 	%r839, [%rd8+132];
	xor.b32  	%r1127, %r1127, %r839;
	ld.global.u32 	%r840, [%rd8+136];
	xor.b32  	%r942, %r942, %r840;
$L__BB1_93:
	and.b32  	%r842, %r790, 128;
	setp.eq.s32 	%p51, %r842, 0;
	@%p51 bra 	$L__BB1_95;
	ld.global.u32 	%r843, [%rd8+140];
	xor.b32  	%r946, %r946, %r843;
	ld.global.u32 	%r844, [%rd8+144];
	xor.b32  	%r945, %r945, %r844;
	ld.global.u32 	%r845, [%rd8+148];
	xor.b32  	%r1128, %r1128, %r845;
	ld.global.u32 	%r846, [%rd8+152];
	xor.b32  	%r1127, %r1127, %r846;
	ld.global.u32 	%r847, [%rd8+156];
	xor.b32  	%r942, %r942, %r847;
$L__BB1_95:
	and.b32  	%r849, %r790, 256;
	setp.eq.s32 	%p52, %r849, 0;
	@%p52 bra 	$L__BB1_97;
	ld.global.u32 	%r850, [%rd8+160];
	xor.b32  	%r946, %r946, %r850;
	ld.global.u32 	%r851, [%rd8+164];
	xor.b32  	%r945, %r945, %r851;
	ld.global.u32 	%r852, [%rd8+168];
	xor.b32  	%r1128, %r1128, %r852;
	ld.global.u32 	%r853, [%rd8+172];
	xor.b32  	%r1127, %r1127, %r853;
	ld.global.u32 	%r854, [%rd8+176];
	xor.b32  	%r942, %r942, %r854;
$L__BB1_97:
	and.b32  	%r856, %r790, 512;
	setp.eq.s32 	%p53, %r856, 0;
	@%p53 bra 	$L__BB1_99;
	ld.global.u32 	%r857, [%rd8+180];
	xor.b32  	%r946, %r946, %r857;
	ld.global.u32 	%r858, [%rd8+184];
	xor.b32  	%r945, %r945, %r858;
	ld.global.u32 	%r859, [%rd8+188];
	xor.b32  	%r1128, %r1128, %r859;
	ld.global.u32 	%r860, [%rd8+192];
	xor.b32  	%r1127, %r1127, %r860;
	ld.global.u32 	%r861, [%rd8+196];
	xor.b32  	%r942, %r942, %r861;
$L__BB1_99:
	and.b32  	%r863, %r790, 1024;
	setp.eq.s32 	%p54, %r863, 0;
	@%p54 bra 	$L__BB1_101;
	ld.global.u32 	%r864, [%rd8+200];
	xor.b32  	%r946, %r946, %r864;
	ld.global.u32 	%r865, [%rd8+204];
	xor.b32  	%r945, %r945, %r865;
	ld.global.u32 	%r866, [%rd8+208];
	xor.b32  	%r1128, %r1128, %r866;
	ld.global.u32 	%r867, [%rd8+212];
	xor.b32  	%r1127, %r1127, %r867;
	ld.global.u32 	%r868, [%rd8+216];
	xor.b32  	%r942, %r942, %r868;
$L__BB1_101:
	and.b32  	%r870, %r790, 2048;
	setp.eq.s32 	%p55, %r870, 0;
	@%p55 bra 	$L__BB1_103;
	ld.global.u32 	%r871, [%rd8+220];
	xor.b32  	%r946, %r946, %r871;
	ld.global.u32 	%r872, [%rd8+224];
	xor.b32  	%r945, %r945, %r872;
	ld.global.u32 	%r873, [%rd8+228];
	xor.b32  	%r1128, %r1128, %r873;
	ld.global.u32 	%r874, [%rd8+232];
	xor.b32  	%r1127, %r1127, %r874;
	ld.global.u32 	%r875, [%rd8+236];
	xor.b32  	%r942, %r942, %r875;
$L__BB1_103:
	and.b32  	%r877, %r790, 4096;
	setp.eq.s32 	%p56, %r877, 0;
	@%p56 bra 	$L__BB1_105;
	ld.global.u32 	%r878, [%rd8+240];
	xor.b32  	%r946, %r946, %r878;
	ld.global.u32 	%r879, [%rd8+244];
	xor.b32  	%r945, %r945, %r879;
	ld.global.u32 	%r880, [%rd8+248];
	xor.b32  	%r1128, %r1128, %r880;
	ld.global.u32 	%r881, [%rd8+252];
	xor.b32  	%r1127, %r1127, %r881;
	ld.global.u32 	%r882, [%rd8+256];
	xor.b32  	%r942, %r942, %r882;
$L__BB1_105:
	and.b32  	%r884, %r790, 8192;
	setp.eq.s32 	%p57, %r884, 0;
	@%p57 bra 	$L__BB1_107;
	ld.global.u32 	%r885, [%rd8+260];
	xor.b32  	%r946, %r946, %r885;
	ld.global.u32 	%r886, [%rd8+264];
	xor.b32  	%r945, %r945, %r886;
	ld.global.u32 	%r887, [%rd8+268];
	xor.b32  	%r1128, %r1128, %r887;
	ld.global.u32 	%r888, [%rd8+272];
	xor.b32  	%r1127, %r1127, %r888;
	ld.global.u32 	%r889, [%rd8+276];
	xor.b32  	%r942, %r942, %r889;
$L__BB1_107:
	and.b32  	%r891, %r790, 16384;
	setp.eq.s32 	%p58, %r891, 0;
	@%p58 bra 	$L__BB1_109;
	ld.global.u32 	%r892, [%rd8+280];
	xor.b32  	%r946, %r946, %r892;
	ld.global.u32 	%r893, [%rd8+284];
	xor.b32  	%r945, %r945, %r893;
	ld.global.u32 	%r894, [%rd8+288];
	xor.b32  	%r1128, %r1128, %r894;
	ld.global.u32 	%r895, [%rd8+292];
	xor.b32  	%r1127, %r1127, %r895;
	ld.global.u32 	%r896, [%rd8+296];
	xor.b32  	%r942, %r942, %r896;
$L__BB1_109:
	and.b32  	%r898, %r790, 32768;
	setp.eq.s32 	%p59, %r898, 0;
	@%p59 bra 	$L__BB1_111;
	ld.global.u32 	%r899, [%rd8+300];
	xor.b32  	%r946, %r946, %r899;
	ld.global.u32 	%r900, [%rd8+304];
	xor.b32  	%r945, %r945, %r900;
	ld.global.u32 	%r901, [%rd8+308];
	xor.b32  	%r1128, %r1128, %r901;
	ld.global.u32 	%r902, [%rd8+312];
	xor.b32  	%r1127, %r1127, %r902;
	ld.global.u32 	%r903, [%rd8+316];
	xor.b32  	%r942, %r942, %r903;
$L__BB1_111:
	add.s32 	%r1125, %r1125, 16;
	setp.ne.s32 	%p60, %r1125, 32;
	@%p60 bra 	$L__BB1_79;
	mad.lo.s32 	%r904, %r1119, -31, %r368;
	add.s32 	%r1119, %r904, 1;
	setp.ne.s32 	%p61, %r1119, 5;
	@%p61 bra 	$L__BB1_78;
	st.local.u32 	[%rd1+4], %r946;
	st.local.v2.u32 	[%rd1+8], {%r945, %r1128};
	st.local.v2.u32 	[%rd1+16], {%r1127, %r942};
$L__BB1_114:
	shr.u64 	%rd25, %rd3, 2;
	add.s32 	%r929, %r929, 1;
	setp.gt.u64 	%p62, %rd3, 3;
	@%p62 bra 	$L__BB1_2;
$L__BB1_115:
	cvta.to.global.u64 	%rd23, %rd10;
	shr.u32 	%r905, %r946, 2;
	xor.b32  	%r906, %r905, %r946;
	shl.b32 	%r907, %r942, 4;
	shl.b32 	%r908, %r906, 1;
	xor.b32  	%r909, %r908, %r907;
	xor.b32  	%r910, %r909, %r906;
	xor.b32  	%r911, %r910, %r942;
	add.s32 	%r912, %r1, %r911;
	add.s32 	%r913, %r912, -637770787;
	cvt.rn.f32.u32 	%f1, %r913;
	fma.rn.f32 	%f2, %f1, 0f2F800000, 0f2F000000;
	cvt.rzi.u32.f32 	%r914, %f2;
	shr.u32 	%r915, %r945, 2;
	xor.b32  	%r916, %r915, %r945;
	shl.b32 	%r917, %r911, 4;
	shl.b32 	%r918, %r916, 1;
	xor.b32  	%r919, %r918, %r917;
	xor.b32  	%r920, %r919, %r916;
	xor.b32  	%r921, %r920, %r911;
	add.s32 	%r922, %r1, %r921;
	add.s32 	%r923, %r922, -637408350;
	cvt.rn.f32.u32 	%f3, %r923;
	fma.rn.f32 	%f4, %f3, 0f2F800000, 0f2F000000;
	cvt.rzi.u32.f32 	%r924, %f4;
	shr.u32 	%r925, %r914, 2;
	setp.lt.u32 	%p63, %r924, %r925;
	selp.u16 	%rs1, 1, 0, %p63;
	add.s64 	%rd24, %rd23, %rd2;
	st.global.u8 	[%rd24], %rs1;
	ret;

}


// ===== COMPILED SASS (sm_100) =====

	.target	sm_100

	.elftype	@"ET_EXEC"


//--------------------- .note.nv.tkinfo           --------------------------
	.section	.note.nv.tkinfo,"",@"SHT_NOTE"
	.sectionflags	@"SHF_NOTE_NV_TKINFO"
	.tkinfo
        /*0018*/ 	.word	0x00000002
        /*0030*/ 	.string	""
        /*0030*/ 	.string	"ptxas"
        /*0030*/ 	.string	"Cuda compilation tools, release 13.0, V13.0.88"
        /*0030*/ 	.string	"Build cuda_13.0.r13.0/compiler.36424714_0"
        /*0030*/ 	.string	"-arch sm_100 -m 64 "



//--------------------- .note.nv.cuinfo           --------------------------
	.section	.note.nv.cuinfo,"",@"SHT_NOTE"
	.sectionflags	@"SHF_NOTE_NV_CUINFO"
        /*0018*/ 	.short	0x0002
        /*001a*/ 	.short	0x0064
        /*001c*/ 	.short	0x0082
	.zero		2


//--------------------- .nv.info                  --------------------------
	.section	.nv.info,"",@"SHT_CUDA_INFO"
	.align	4


	//----- nvinfo : EIATTR_REGCOUNT
	.align		4
        /*0000*/ 	.byte	0x04, 0x2f
        /*0002*/ 	.short	(.L_10 - .L_9)
	.align		4
.L_9:
        /*0004*/ 	.word	index@(_Z4lifePKbPb)
        /*0008*/ 	.word	0x00000018


	//----- nvinfo : EIATTR_FRAME_SIZE
	.align		4
.L_10:
        /*000c*/ 	.byte	0x04, 0x11
        /*000e*/ 	.short	(.L_12 - .L_11)
	.align		4
.L_11:
        /*0010*/ 	.word	index@(_Z4lifePKbPb)
        /*0014*/ 	.word	0x00000000


	//----- nvinfo : EIATTR_REGCOUNT
	.align		4
.L_12:
        /*0018*/ 	.byte	0x04, 0x2f
        /*001a*/ 	.short	(.L_14 - .L_13)
	.align		4
.L_13:
        /*001c*/ 	.word	index@(_Z9init_lifePbjPj)
        /*0020*/ 	.word	0x0000001f


	//----- nvinfo : EIATTR_FRAME_SIZE
	.align		4
.L_14:
        /*0024*/ 	.byte	0x04, 0x11
        /*0026*/ 	.short	(.L_16 - .L_15)
	.align		4
.L_15:
        /*0028*/ 	.word	index@(_Z9init_lifePbjPj)
        /*002c*/ 	.word	0x00000030


	//----- nvinfo : EIATTR_MIN_STACK_SIZE
	.align		4
.L_16:
        /*0030*/ 	.byte	0x04, 0x12
        /*0032*/ 	.short	(.L_18 - .L_17)
	.align		4
.L_17:
        /*0034*/ 	.word	index@(_Z9init_lifePbjPj)
        /*0038*/ 	.word	0x00000030


	//----- nvinfo : EIATTR_MIN_STACK_SIZE
	.align		4
.L_18:
        /*003c*/ 	.byte	0x04, 0x12
        /*003e*/ 	.short	(.L_20 - .L_19)
	.align		4
.L_19:
        /*0040*/ 	.word	index@(_Z4lifePKbPb)
        /*0044*/ 	.word	0x00000000
.L_20:


//--------------------- .nv.compat                --------------------------
	.section	.nv.compat,"",@"SHT_CUDA_COMPAT_INFO"
	.align	4
        /*0000*/ 	.byte	0x02, 0x09, 0x00, 0x00, 0x02, 0x02, 0x01, 0x00, 0x02, 0x05, 0x05, 0x00, 0x03, 0x07, 0x01, 0x01
        /*0010*/ 	.byte	0x02, 0x03, 0x00, 0x00, 0x02, 0x06, 0x01, 0x00, 0x04, 0x0b, 0x08, 0x00, 0x09, 0x00, 0x00, 0x00
        /*0020*/ 	.byte	0x00, 0x00, 0x00, 0x00


//--------------------- .nv.info._Z9init_lifePbjPj --------------------------
	.section	.nv.info._Z9init_lifePbjPj,"",@"SHT_CUDA_INFO"
	.sectionflags	@""
	.align	4


	//----- nvinfo : EIATTR_CUDA_API_VERSION
	.align		4
        /*0000*/ 	.byte	0x04, 0x37
        /*0002*/ 	.short	(.L_22 - .L_21)
.L_21:
        /*0004*/ 	.word	0x00000082


	//----- nvinfo : EIATTR_KPARAM_INFO
	.align		4
.L_22:
        /*0008*/ 	.byte	0x04, 0x17
        /*000a*/ 	.short	(.L_24 - .L_23)
.L_23:
        /*000c*/ 	.word	0x00000000
        /*0010*/ 	.short	0x0002
        /*0012*/ 	.short	0x0010
        /*0014*/ 	.byte	0x00, 0xf5, 0x21, 0x00


	//----- nvinfo : EIATTR_KPARAM_INFO
	.align		4
.L_24:
        /*0018*/ 	.byte	0x04, 0x17
        /*001a*/ 	.short	(.L_26 - .L_25)
.L_25:
        /*001c*/ 	.word	0x00000000
        /*0020*/ 	.short	0x0001
        /*0022*/ 	.short	0x0008
        /*0024*/ 	.byte	0x00, 0xf0, 0x11, 0x00


	//----- nvinfo : EIATTR_KPARAM_INFO
	.align		4
.L_26:
        /*0028*/ 	.byte	0x04, 0x17
        /*002a*/ 	.short	(.L_28 - .L_27)
.L_27:
        /*002c*/ 	.word	0x00000000
        /*0030*/ 	.short	0x0000
        /*0032*/ 	.short	0x0000
        /*0034*/ 	.byte	0x00, 0xf5, 0x21, 0x00


	//----- nvinfo : EIATTR_SPARSE_MMA_MASK
	.align		4
.L_28:
        /*0038*/ 	.byte	0x03, 0x50
        /*003a*/ 	.short	0x0000


	//----- nvinfo : EIATTR_MAXREG_COUNT
	.align		4
        /*003c*/ 	.byte	0x03, 0x1b
        /*003e*/ 	.short	0x00ff


	//----- nvinfo : EIATTR_MERCURY_ISA_VERSION
	.align		4
        /*0040*/ 	.byte	0x03, 0x5f
        /*0042*/ 	.short	0x0101


	//----- nvinfo : EIATTR_VRC_CTA_INIT_COUNT
	.align		4
        /*0044*/ 	.byte	0x02, 0x4a
	.zero		1
	.zero		1


	//----- nvinfo : EIATTR_EXIT_INSTR_OFFSETS
	.align		4
        /*0048*/ 	.byte	0x04, 0x1c
        /*004a*/ 	.short	(.L_30 - .L_29)


	//   ....[0]....
.L_29:
        /*004c*/ 	.word	0x00002860


	//----- nvinfo : EIATTR_CRS_STACK_SIZE
	.align		4
.L_30:
        /*0050*/ 	.byte	0x04, 0x1e
        /*0052*/ 	.short	(.L_32 - .L_31)
.L_31:
        /*0054*/ 	.word	0x00000000


	//----- nvinfo : EIATTR_CBANK_PARAM_SIZE
	.align		4
.L_32:
        /*0058*/ 	.byte	0x03, 0x19
        /*005a*/ 	.short	0x0018


	//----- nvinfo : EIATTR_PARAM_CBANK
	.align		4
        /*005c*/ 	.byte	0x04, 0x0a
        /*005e*/ 	.short	(.L_34 - .L_33)
	.align		4
.L_33:
        /*0060*/ 	.word	index@(.nv.constant0._Z9init_lifePbjPj)
        /*0064*/ 	.short	0x0380
        /*0066*/ 	.short	0x0018


	//----- nvinfo : EIATTR_SW_WAR
	.align		4
.L_34:
        /*0068*/ 	.byte	0x04, 0x36
        /*006a*/ 	.short	(.L_36 - .L_35)
.L_35:
        /*006c*/ 	.word	0x00000008
.L_36:


//--------------------- .nv.info._Z4lifePKbPb     --------------------------
	.section	.nv.info._Z4lifePKbPb,"",@"SHT_CUDA_INFO"
	.sectionflags	@""
	.align	4


	//----- nvinfo : EIATTR_CUDA_API_VERSION
	.align		4
        /*0000*/ 	.byte	0x04, 0x37
        /*0002*/ 	.short	(.L_38 - .L_37)
.L_37:
        /*0004*/ 	.word	0x00000082


	//----- nvinfo : EIATTR_KPARAM_INFO
	.align		4
.L_38:
        /*0008*/ 	.byte	0x04, 0x17
        /*000a*/ 	.short	(.L_40 - .L_39)
.L_39:
        /*000c*/ 	.word	0x00000000
        /*0010*/ 	.short	0x0001
        /*0012*/ 	.short	0x0008
        /*0014*/ 	.byte	0x00, 0xf5, 0x21, 0x00


	//----- nvinfo : EIATTR_KPARAM_INFO
	.align		4
.L_40:
        /*0018*/ 	.byte	0x04, 0x17
        /*001a*/ 	.short	(.L_42 - .L_41)
.L_41:
        /*001c*/ 	.word	0x00000000
        /*0020*/ 	.short	0x0000
        /*0022*/ 	.short	0x0000
        /*0024*/ 	.byte	0x00, 0xf5, 0x21, 0x00


	//----- nvinfo : EIATTR_SPARSE_MMA_MASK
	.align		4
.L_42:
        /*0028*/ 	.byte	0x03, 0x50
        /*002a*/ 	.short	0x0000


	//----- nvinfo : EIATTR_MAXREG_COUNT
	.align		4
        /*002c*/ 	.byte	0x03, 0x1b
        /*002e*/ 	.short	0x00ff


	//----- nvinfo : EIATTR_MERCURY_ISA_VERSION
	.align		4
        /*0030*/ 	.byte	0x03, 0x5f
        /*0032*/ 	.short	0x0101


	//----- nvinfo : EIATTR_VRC_CTA_INIT_COUNT
	.align		4
        /*0034*/ 	.byte	0x02, 0x4a
	.zero		1
	.zero		1


	//----- nvinfo : EIATTR_EXIT_INSTR_OFFSETS
	.align		4
        /*0038*/ 	.byte	0x04, 0x1c
        /*003a*/ 	.short	(.L_44 - .L_43)


	//   ....[0]....
.L_43:
        /*003c*/ 	.word	0x000005b0


	//----- nvinfo : EIATTR_CBANK_PARAM_SIZE
	.align		4
.L_44:
        /*0040*/ 	.byte	0x03, 0x19
        /*0042*/ 	.short	0x0010


	//----- nvinfo : EIATTR_PARAM_CBANK
	.align		4
        /*0044*/ 	.byte	0x04, 0x0a
        /*0046*/ 	.short	(.L_46 - .L_45)
	.align		4
.L_45:
        /*0048*/ 	.word	index@(.nv.constant0._Z4lifePKbPb)
        /*004c*/ 	.short	0x0380
        /*004e*/ 	.short	0x0010


	//----- nvinfo : EIATTR_SW_WAR
	.align		4
.L_46:
        /*0050*/ 	.byte	0x04, 0x36
        /*0052*/ 	.short	(.L_48 - .L_47)
.L_47:
        /*0054*/ 	.word	0x00000008
.L_48:


//--------------------- .nv.callgraph             --------------------------
	.section	.nv.callgraph,"",@"SHT_CUDA_CALLGRAPH"
	.align	4
	.sectionentsize	8
	.align		4
        /*0000*/ 	.word	0x00000000
	.align		4
        /*0004*/ 	.word	0xffffffff
	.align		4
        /*0008*/ 	.word	0x00000000
	.align		4
        /*000c*/ 	.word	0xfffffffe
	.align		4
        /*0010*/ 	.word	0x00000000
	.align		4
        /*0014*/ 	.word	0xfffffffd
	.align		4
        /*0018*/ 	.word	0x00000000
	.align		4
        /*001c*/ 	.word	0xfffffffc


//--------------------- .nv.constant4             --------------------------
	.section	.nv.constant4,"a",@progbits
	.align	8
	.align		8
.nv.constant4:
        /*0000*/ 	.dword	precalc_xorwow_matrix
	.align		8
        /*0008*/ 	.dword	precalc_xorwow_offset_matrix
	.align		8
        /*0010*/ 	.dword	mrg32k3aM1
	.align		8
        /*0018*/ 	.dword	mrg32k3aM2
	.align		8
        /*0020*/ 	.dword	mrg32k3aM1SubSeq
	.align		8
        /*0028*/ 	.dword	mrg32k3aM2SubSeq
	.align		8
        /*0030*/ 	.dword	mrg32k3aM1Seq
	.align		8
        /*0038*/ 	.dword	mrg32k3aM2Seq


//--------------------- .nv.constant3             --------------------------
	.section	.nv.constant3,"a",@progbits
	.align	8
.nv.constant3:
	.type		__cr_lgamma_table,@object
	.size		__cr_lgamma_table,(.L_8 - __cr_lgamma_table)
__cr_lgamma_table:
        /*0000*/ 	.byte	0x00, 0x00, 0x00, 0x00, 0x00, 0x00, 0x00, 0x00, 0x00, 0x00, 0x00, 0x00, 0x00, 0x00, 0x00, 0x00
        /*0010*/ 	.byte	0xef, 0x39, 0xfa, 0xfe, 0x42, 0x2e, 0xe6, 0x3f, 0x02, 0x20, 0x2a, 0xfa, 0x0b, 0xab, 0xfc, 0x3f
        /*0020*/ 	.byte	0xf9, 0x2c, 0x92, 0x7c, 0xa7, 0x6c, 0x09, 0x40, 0xc9, 0x79, 0x44, 0x3c, 0x64, 0x26, 0x13, 0x40
        /*0030*/ 	.byte	0xca, 0x01, 0xcf, 0x3a, 0x27, 0x51, 0x1a, 0x40, 0x30, 0xcc, 0x2d, 0xf3, 0xe1, 0x0c, 0x21, 0x40
        /*0040*/ 	.byte	0x0d, 0xb7, 0xfc, 0x82, 0x8e, 0x35, 0x25, 0x40
.L_8:


//--------------------- .text._Z9init_lifePbjPj   --------------------------
	.section	.text._Z9init_lifePbjPj,"ax",@progbits
	.align	128
        .global         _Z9init_lifePbjPj
        .type           _Z9init_lifePbjPj,@function
        .size           _Z9init_lifePbjPj,(.L_x_13 - _Z9init_lifePbjPj)
        .other          _Z9init_lifePbjPj,@"STO_CUDA_ENTRY STV_DEFAULT"
_Z9init_lifePbjPj:
.text._Z9init_lifePbjPj:
[----:B------:R-:W0:Y:S08]  /*0000*/  LDC R1, c[0x0][0x37c] ;  /* 0x0000df00ff017b82 */ /* 0x000e300000000800 */
[----:B------:R-:W1:Y:S01]  /*0010*/  LDC R0, c[0x0][0x388] ;  /* 0x0000e200ff007b82 */ /* 0x000e620000000800 */
[----:B------:R-:W2:Y:S01]  /*0020*/  S2R R8, SR_TID.X ;  /* 0x0000000000087919 */ /* 0x000ea20000002100 */
[----:B0-----:R-:W-:Y:S01]  /*0030*/  VIADD R1, R1, 0xffffffd0 ;  /* 0xffffffd001017836 */ /* 0x001fe20000000000 */
[----:B------:R-:W0:Y:S01]  /*0040*/  LDCU.64 UR6, c[0x0][0x358] ;  /* 0x00006b00ff0677ac */ /* 0x000e220008000a00 */
[----:B------:R-:W-:Y:S01]  /*0050*/  IMAD.MOV.U32 R7, RZ, RZ, -0x75bd8fc ;  /* 0xf8a42704ff077424 */ /* 0x000fe200078e00ff */
[----:B------:R-:W-:Y:S01]  /*0060*/  BSSY.RECONVERGENT B0, `(.L_x_0) ;  /* 0x0000260000007945 */ /* 0x000fe20003800200 */
[----:B------:R-:W-:-:S02]  /*0070*/  IMAD.MOV.U32 R4, RZ, RZ, -0x23270784 ;  /* 0xdcd8f87cff047424 */ /* 0x000fc400078e00ff */
[----:B------:R-:W2:Y:S08]  /*0080*/  S2UR UR4, SR_CTAID.X ;  /* 0x00000000000479c3 */ /* 0x000eb00000002500 */
[----:B------:R-:W2:Y:S01]  /*0090*/  LDC R9, c[0x0][0x360] ;  /* 0x0000d800ff097b82 */ /* 0x000ea20000000800 */
[----:B-1----:R-:W-:-:S05]  /*00a0*/  LOP3.LUT R0, R0, 0xaad26b49, RZ, 0x3c, !PT ;  /* 0xaad26b4900007812 */ /* 0x002fca00078e3cff */
[----:B------:R-:W-:-:S04]  /*00b0*/  IMAD R0, R0, 0x4182bed5, RZ ;  /* 0x4182bed500007824 */ /* 0x000fc800078e02ff */
[C---:B------:R-:W-:Y:S01]  /*00c0*/  VIADD R5, R0.reuse, 0x583f19 ;  /* 0x00583f1900057836 */ /* 0x040fe20000000000 */
[C---:B------:R-:W-:Y:S01]  /*00d0*/  LOP3.LUT R6, R0.reuse, 0x159a55e5, RZ, 0x3c, !PT ;  /* 0x159a55e500067812 */ /* 0x040fe200078e3cff */
[C---:B------:R-:W-:Y:S02]  /*00e0*/  VIADD R2, R0.reuse, 0xd9f6dc18 ;  /* 0xd9f6dc1800027836 */ /* 0x040fe40000000000 */
[----:B------:R-:W-:Y:S01]  /*00f0*/  VIADD R3, R0, 0x75bcd15 ;  /* 0x075bcd1500037836 */ /* 0x000fe20000000000 */
[----:B------:R1:W-:Y:S01]  /*0100*/  STL.64 [R1+0x10], R4 ;  /* 0x0000100401007387 */ /* 0x0003e20000100a00 */
[----:B--2---:R-:W-:-:S03]  /*0110*/  IMAD R8, R9, UR4, R8 ;  /* 0x0000000409087c24 */ /* 0x004fc6000f8e0208 */
[----:B------:R1:W-:Y:S02]  /*0120*/  STL.64 [R1], R2 ;  /* 0x0000000201007387 */ /* 0x0003e40000100a00 */
[----:B------:R-:W-:Y:S02]  /*0130*/  ISETP.NE.AND P0, PT, R8, RZ, PT ;  /* 0x000000ff0800720c */ /* 0x000fe40003f05270 */
[----:B------:R1:W-:Y:S01]  /*0140*/  STL.64 [R1+0x8], R6 ;  /* 0x0000080601007387 */ /* 0x0003e20000100a00 */
[----:B------:R-:W-:-:S10]  /*0150*/  SHF.R.S32.HI R0, RZ, 0x1f, R8 ;  /* 0x0000001fff007819 */ /* 0x000fd40000011408 */
[----:B0-----:R-:W-:Y:S05]  /*0160*/  @!P0 BRA `(.L_x_1) ;  /* 0x00000024003c8947 */ /* 0x001fea0003800000 */
[----:B------:R-:W-:Y:S02]  /*0170*/  IMAD.MOV.U32 R13, RZ, RZ, RZ ;  /* 0x000000ffff0d7224 */ /* 0x000fe400078e00ff */
[----:B------:R-:W-:Y:S02]  /*0180*/  IMAD.MOV.U32 R12, RZ, RZ, R8 ;  /* 0x000000ffff0c7224 */ /* 0x000fe400078e0008 */
[----:B------:R-:W-:-:S07]  /*0190*/  IMAD.MOV.U32 R9, RZ, RZ, R0 ;  /* 0x000000ffff097224 */ /* 0x000fce00078e0000 */
.L_x_10:
[----:B-1----:R-:W-:Y:S01]  /*01a0*/  LOP3.LUT R2, R12, 0x3, RZ, 0xc0, !PT ;  /* 0x000000030c027812 */ /* 0x002fe200078ec0ff */
[----:B------:R-:W-:Y:S03]  /*01b0*/  BSSY.RECONVERGENT B1, `(.L_x_2) ;  /* 0x0000244000017945 */ /* 0x000fe60003800200 */
[----:B------:R-:W-:-:S04]  /*01c0*/  ISETP.NE.U32.AND P0, PT, R2, RZ, PT ;  /* 0x000000ff0200720c */ /* 0x000fc80003f05070 */
[----:B------:R-:W-:-:S13]  /*01d0*/  ISETP.NE.AND.EX P0, PT, RZ, RZ, PT, P0 ;  /* 0x000000ffff00720c */ /* 0x000fda0003f05300 */
[----:B0-----:R-:W-:Y:S05]  /*01e0*/  @!P0 BRA `(.L_x_3) ;  /* 0x0000002400008947 */ /* 0x001fea0003800000 */
[----:B------:R-:W0:Y:S01]  /*01f0*/  LDC.64 R10, c[0x4][RZ] ;  /* 0x01000000ff0a7b82 */ /* 0x000e220000000a00 */
[----:B------:R-:W-:Y:S02]  /*0200*/  CS2R R2, SRZ ;  /* 0x0000000000027805 */ /* 0x000fe4000001ff00 */
[----:B------:R-:W-:Y:S02]  /*0210*/  CS2R R4, SRZ ;  /* 0x0000000000047805 */ /* 0x000fe4000001ff00 */
[----:B------:R-:W-:Y:S01]  /*0220*/  CS2R R6, SRZ ;  /* 0x0000000000067805 */ /* 0x000fe2000001ff00 */
[----:B0-----:R-:W-:-:S07]  /*0230*/  IMAD.WIDE.U32 R10, R13, 0xc80, R10 ;  /* 0x00000c800d0a7825 */ /* 0x001fce00078e000a */
.L_x_5:
[----:B------:R-:W-:-:S06]  /*0240*/  IMAD R16, R2, 0x4, R1 ;  /* 0x0000000402107824 */ /* 0x000fcc00078e0201 */
[----:B------:R-:W5:Y:S01]  /*0250*/  LDL R16, [R16+0x4] ;  /* 0x0000040010107983 */ /* 0x000f620000100800 */
[----:B------:R-:W-:-:S05]  /*0260*/  UMOV UR4, URZ ;  /* 0x000000ff00047c82 */ /* 0x000fca0008000000 */
.L_x_4:
[----:B-----5:R-:W-:Y:S01]  /*0270*/  SHF.R.U32.HI R21, RZ, UR4, R16 ;  /* 0x00000004ff157c19 */ /* 0x020fe20008011610 */
[----:B------:R-:W-:-:S03]  /*0280*/  IMAD.SHL.U32 R14, R2, 0x20, RZ ;  /* 0x00000020020e7824 */ /* 0x000fc600078e00ff */
[----:B------:R-:W-:Y:S01]  /*0290*/  LOP3.LUT R15, R21, 0x1, RZ, 0xc0, !PT ;  /* 0x00000001150f7812 */ /* 0x000fe200078ec0ff */
[----:B------:R-:W-:-:S03]  /*02a0*/  VIADD R14, R14, UR4 ;  /* 0x000000040e0e7c36 */ /* 0x000fc60008000000 */
[----:B------:R-:W-:Y:S01]  /*02b0*/  ISETP.NE.U32.AND P0, PT, R15, 0x1, PT ;  /* 0x000000010f00780c */ /* 0x000fe20003f05070 */
[----:B------:R-:W-:-:S03]  /*02c0*/  IMAD R15, R14, 0x5, RZ ;  /* 0x000000050e0f7824 */ /* 0x000fc600078e02ff */
[----:B------:R-:W-:Y:S01]  /*02d0*/  R2P PR, R21, 0x7e ;  /* 0x0000007e15007804 */ /* 0x000fe20000000000 */
[----:B------:R-:W-:-:S08]  /*02e0*/  IMAD.WIDE.U32 R14, R15, 0x4, R10 ;  /* 0x000000040f0e7825 */ /* 0x000fd000078e000a */
[----:B------:R-:W2:Y:S04]  /*02f0*/  @!P0 LDG.E R20, desc[UR6][R14.64+0x10] ;  /* 0x000010060e148981 */ /* 0x000ea8000c1e1900 */
[----:B------:R-:W3:Y:S04]  /*0300*/  @P1 LDG.E R22, desc[UR6][R14.64+0x24] ;  /* 0x000024060e161981 */ /* 0x000ee8000c1e1900 */
[----:B------:R-:W4:Y:S04]  /*0310*/  @P2 LDG.E R24, desc[UR6][R14.64+0x38] ;  /* 0x000038060e182981 */ /* 0x000f28000c1e1900 */
[----:B------:R-:W4:Y:S04]  /*0320*/  @P3 LDG.E R26, desc[UR6][R14.64+0x4c] ;  /* 0x00004c060e1a3981 */ /* 0x000f28000c1e1900 */
[----:B------:R-:W4:Y:S04]  /*0330*/  @P4 LDG.E R28, desc[UR6][R14.64+0x60] ;  /* 0x000060060e1c4981 */ /* 0x000f28000c1e1900 */
[----:B------:R-:W4:Y:S04]  /*0340*/  @!P0 LDG.E R18, desc[UR6][R14.64] ;  /* 0x000000060e128981 */ /* 0x000f28000c1e1900 */
[----:B------:R-:W4:Y:S04]  /*0350*/  @!P0 LDG.E R17, desc[UR6][R14.64+0x4] ;  /* 0x000004060e118981 */ /* 0x000f28000c1e1900 */
[----:B------:R-:W4:Y:S04]  /*0360*/  @P5 LDG.E R19, desc[UR6][R14.64+0x74] ;  /* 0x000074060e135981 */ /* 0x000f28000c1e1900 */
[----:B------:R-:W4:Y:S04]  /*0370*/  @P1 LDG.E R23, desc[UR6][R14.64+0x20] ;  /* 0x000020060e171981 */ /* 0x000f28000c1e1900 */
[----:B------:R-:W4:Y:S01]  /*0380*/  @P3 LDG.E R25, desc[UR6][R14.64+0x48] ;  /* 0x000048060e193981 */ /* 0x000f22000c1e1900 */
[----:B--2---:R-:W-:-:S03]  /*0390*/  @!P0 LOP3.LUT R5, R5, R20, RZ, 0x3c, !PT ;  /* 0x0000001405058212 */ /* 0x004fc600078e3cff */
[----:B------:R-:W2:Y:S01]  /*03a0*/  @P1 LDG.E R20, desc[UR6][R14.64+0x14] ;  /* 0x000014060e141981 */ /* 0x000ea2000c1e1900 */
[----:B---3--:R-:W-:-:S03]  /*03b0*/  @P1 LOP3.LUT R5, R5, R22, RZ, 0x3c, !PT ;  /* 0x0000001605051212 */ /* 0x008fc600078e3cff */
[----:B------:R-:W3:Y:S01]  /*03c0*/  @P1 LDG.E R22, desc[UR6][R14.64+0x1c] ;  /* 0x00001c060e161981 */ /* 0x000ee2000c1e1900 */
[----:B----4-:R-:W-:-:S03]  /*03d0*/  @P2 LOP3.LUT R5, R5, R24, RZ, 0x3c, !PT ;  /* 0x0000001805052212 */ /* 0x010fc600078e3cff */
[----:B------:R-:W4:Y:S01]  /*03e0*/  @P2 LDG.E R24, desc[UR6][R14.64+0x28] ;  /* 0x000028060e182981 */ /* 0x000f22000c1e1900 */
[----:B------:R-:W-:-:S03]  /*03f0*/  @P3 LOP3.LUT R5, R5, R26, RZ, 0x3c, !PT ;  /* 0x0000001a05053212 */ /* 0x000fc600078e3cff */
[----:B------:R-:W3:Y:S01]  /*0400*/  @P6 LDG.E R26, desc[UR6][R14.64+0x88] ;  /* 0x000088060e1a6981 */ /* 0x000ee2000c1e1900 */
[----:B------:R-:W-:Y:S02]  /*0410*/  @P4 LOP3.LUT R5, R5, R28, RZ, 0x3c, !PT ;  /* 0x0000001c05054212 */ /* 0x000fe400078e3cff */
[----:B------:R-:W-:Y:S02]  /*0420*/  @!P0 LOP3.LUT R3, R3, R18, RZ, 0x3c, !PT ;  /* 0x0000001203038212 */ /* 0x000fe400078e3cff */
[----:B------:R-:W3:Y:S01]  /*0430*/  @!P0 LDG.E R18, desc[UR6][R14.64+0x8] ;  /* 0x000008060e128981 */ /* 0x000ee2000c1e1900 */
[----:B------:R-:W-:-:S03]  /*0440*/  @!P0 LOP3.LUT R6, R6, R17, RZ, 0x3c, !PT ;  /* 0x0000001106068212 */ /* 0x000fc600078e3cff */
[----:B------:R-:W3:Y:S01]  /*0450*/  @!P0 LDG.E R17, desc[UR6][R14.64+0xc] ;  /* 0x00000c060e118981 */ /* 0x000ee2000c1e1900 */
[----:B------:R-:W-:-:S03]  /*0460*/  @P5 LOP3.LUT R5, R5, R19, RZ, 0x3c, !PT ;  /* 0x0000001305055212 */ /* 0x000fc600078e3cff */
[----:B------:R-:W3:Y:S01]  /*0470*/  @P1 LDG.E R19, desc[UR6][R14.64+0x18] ;  /* 0x000018060e131981 */ /* 0x000ee2000c1e1900 */
[----:B--2---:R-:W-:-:S03]  /*0480*/  @P1 LOP3.LUT R3, R3, R20, RZ, 0x3c, !PT ;  /* 0x0000001403031212 */ /* 0x004fc600078e3cff */
[----:B------:R-:W2:Y:S01]  /*0490*/  @P3 LDG.E R20, desc[UR6][R14.64+0x3c] ;  /* 0x00003c060e143981 */ /* 0x000ea2000c1e1900 */
[----:B----4-:R-:W-:-:S03]  /*04a0*/  @P2 LOP3.LUT R3, R3, R24, RZ, 0x3c, !PT ;  /* 0x0000001803032212 */ /* 0x010fc600078e3cff */
[----:B------:R-:W4:Y:S01]  /*04b0*/  @P4 LDG.E R24, desc[UR6][R14.64+0x50] ;  /* 0x000050060e184981 */ /* 0x000f22000c1e1900 */
[----:B---3--:R-:W-:-:S03]  /*04c0*/  @!P0 LOP3.LUT R7, R7, R18, RZ, 0x3c, !PT ;  /* 0x0000001207078212 */ /* 0x008fc600078e3cff */
[----:B------:R-:W3:Y:S01]  /*04d0*/  @P2 LDG.E R18, desc[UR6][R14.64+0x30] ;  /* 0x000030060e122981 */ /* 0x000ee2000c1e1900 */
[----:B------:R-:W-:-:S03]  /*04e0*/  @!P0 LOP3.LUT R4, R4, R17, RZ, 0x3c, !PT ;  /* 0x0000001104048212 */ /* 0x000fc600078e3cff */
[----:B------:R-:W3:Y:S01]  /*04f0*/  @P2 LDG.E R17, desc[UR6][R14.64+0x2c] ;  /* 0x00002c060e112981 */ /* 0x000ee2000c1e1900 */
[----:B------:R-:W-:-:S03]  /*0500*/  @P1 LOP3.LUT R6, R6, R19, RZ, 0x3c, !PT ;  /* 0x0000001306061212 */ /* 0x000fc600078e3cff */
[----:B------:R-:W3:Y:S01]  /*0510*/  @P2 LDG.E R19, desc[UR6][R14.64+0x34] ;  /* 0x000034060e132981 */ /* 0x000ee2000c1e1900 */
[----:B------:R-:W-:Y:S02]  /*0520*/  @P1 LOP3.LUT R7, R7, R22, RZ, 0x3c, !PT ;  /* 0x0000001607071212 */ /* 0x000fe400078e3cff */
[----:B------:R-:W-:Y:S01]  /*0530*/  @P1 LOP3.LUT R4, R4, R23, RZ, 0x3c, !PT ;  /* 0x0000001704041212 */ /* 0x000fe200078e3cff */
[----:B------:R-:W3:Y:S04]  /*0540*/  @P3 LDG.E R22, desc[UR6][R14.64+0x44] ;  /* 0x000044060e163981 */ /* 0x000ee8000c1e1900 */
[----:B------:R-:W3:Y:S01]  /*0550*/  @P3 LDG.E R23, desc[UR6][R14.64+0x40] ;  /* 0x000040060e173981 */ /* 0x000ee2000c1e1900 */
[----:B--2---:R-:W-:-:S03]  /*0560*/  @P3 LOP3.LUT R3, R3, R20, RZ, 0x3c, !PT ;  /* 0x0000001403033212 */ /* 0x004fc600078e3cff */
[----:B------:R-:W2:Y:S01]  /*0570*/  @P5 LDG.E R20, desc[UR6][R14.64+0x64] ;  /* 0x000064060e145981 */ /* 0x000ea2000c1e1900 */
[----:B----4-:R-:W-:-:S03]  /*0580*/  @P4 LOP3.LUT R3, R3, R24, RZ, 0x3c, !PT ;  /* 0x0000001803034212 */ /* 0x010fc600078e3cff */
[----:B------:R-:W4:Y:S01]  /*0590*/  @P6 LDG.E R24, desc[UR6][R14.64+0x78] ;  /* 0x000078060e186981 */ /* 0x000f22000c1e1900 */
[----:B---3--:R-:W-:-:S03]  /*05a0*/  @P2 LOP3.LUT R7, R7, R18, RZ, 0x3c, !PT ;  /* 0x0000001207072212 */ /* 0x008fc600078e3cff */
[----:B------:R-:W3:Y:S01]  /*05b0*/  @P4 LDG.E R18, desc[UR6][R14.64+0x58] ;  /* 0x000058060e124981 */ /* 0x000ee2000c1e1900 */
[----:B------:R-:W-:-:S03]  /*05c0*/  @P2 LOP3.LUT R6, R6, R17, RZ, 0x3c, !PT ;  /* 0x0000001106062212 */ /* 0x000fc600078e3cff */
[----:B------:R-:W3:Y:S01]  /*05d0*/  @P4 LDG.E R17, desc[UR6][R14.64+0x54] ;  /* 0x000054060e114981 */ /* 0x000ee2000c1e1900 */
[----:B------:R-:W-:-:S03]  /*05e0*/  @P2 LOP3.LUT R4, R4, R19, RZ, 0x3c, !PT ;  /* 0x0000001304042212 */ /* 0x000fc600078e3cff */
[----:B------:R-:W3:Y:S01]  /*05f0*/  @P4 LDG.E R19, desc[UR6][R14.64+0x5c] ;  /* 0x00005c060e134981 */ /* 0x000ee2000c1e1900 */
[----:B------:R-:W-:Y:S02]  /*0600*/  @P3 LOP3.LUT R7, R7, R22, RZ, 0x3c, !PT ;  /* 0x0000001607073212 */ /* 0x000fe400078e3cff */
[----:B------:R-:W-:Y:S01]  /*0610*/  @P3 LOP3.LUT R4, R4, R25, RZ, 0x3c, !PT ;  /* 0x0000001904043212 */ /* 0x000fe200078e3cff */
[----:B------:R-:W3:Y:S01]  /*0620*/  @P5 LDG.E R22, desc[UR6][R14.64+0x6c] ;  /* 0x00006c060e165981 */ /* 0x000ee2000c1e1900 */
[----:B------:R-:W-:-:S03]  /*0630*/  @P3 LOP3.LUT R6, R6, R23, RZ, 0x3c, !PT ;  /* 0x0000001706063212 */ /* 0x000fc600078e3cff */
[----:B------:R-:W3:Y:S04]  /*0640*/  @P5 LDG.E R23, desc[UR6][R14.64+0x68] ;  /* 0x000068060e175981 */ /* 0x000ee8000c1e1900 */
[----:B------:R-:W3:Y:S01]  /*0650*/  @P5 LDG.E R25, desc[UR6][R14.64+0x70] ;  /* 0x000070060e195981 */ /* 0x000ee2000c1e1900 */
[----:B------:R-:W-:Y:S02]  /*0660*/  LOP3.LUT P0, RZ, R21, 0x80, RZ, 0xc0, !PT ;  /* 0x0000008015ff7812 */ /* 0x000fe4000780c0ff */
[----:B--2---:R-:W-:-:S11]  /*0670*/  @P5 LOP3.LUT R3, R3, R20, RZ, 0x3c, !PT ;  /* 0x0000001403035212 */ /* 0x004fd600078e3cff */
        /* <DEDUP_REMOVED lines=15> */
[----:B------:R-:W-:Y:S02]  /*0770*/  @P6 LOP3.LUT R5, R5, R26, RZ, 0x3c, !PT ;  /* 0x0000001a05056212 */ /* 0x000fe400078e3cff */
[----:B--2---:R-:W-:Y:S02]  /*0780*/  @P0 LOP3.LUT R3, R3, R20, RZ, 0x3c, !PT ;  /* 0x0000001403030212 */ /* 0x004fe400078e3cff */
[----:B----4-:R-:W-:Y:S02]  /*0790*/  @P0 LOP3.LUT R5, R5, R24, RZ, 0x3c, !PT ;  /* 0x0000001805050212 */ /* 0x010fe400078e3cff */
[----:B---3--:R-:W-:Y:S02]  /*07a0*/  @P6 LOP3.LUT R7, R7, R18, RZ, 0x3c, !PT ;  /* 0x0000001207076212 */ /* 0x008fe400078e3cff */
[----:B------:R-:W-:Y:S02]  /*07b0*/  @P6 LOP3.LUT R6, R6, R17, RZ, 0x3c, !PT ;  /* 0x0000001106066212 */ /* 0x000fe400078e3cff */
[----:B------:R-:W-:-:S02]  /*07c0*/  @P6 LOP3.LUT R4, R4, R19, RZ, 0x3c, !PT ;  /* 0x0000001304046212 */ /* 0x000fc400078e3cff */
[----:B------:R-:W-:Y:S02]  /*07d0*/  @P0 LOP3.LUT R7, R7, R22, RZ, 0x3c, !PT ;  /* 0x0000001607070212 */ /* 0x000fe400078e3cff */
[----:B------:R-:W-:Y:S02]  /*07e0*/  @P0 LOP3.LUT R6, R6, R23, RZ, 0x3c, !PT ;  /* 0x0000001706060212 */ /* 0x000fe400078e3cff */
[----:B------:R-:W-:Y:S02]  /*07f0*/  @P0 LOP3.LUT R4, R4, R25, RZ, 0x3c, !PT ;  /* 0x0000001904040212 */ /* 0x000fe400078e3cff */
[----:B------:R-:W-:-:S13]  /*0800*/  R2P PR, R21.B1, 0x7f ;  /* 0x0000007f15007804 */ /* 0x000fda0000001000 */
[----:B------:R-:W2:Y:S04]  /*0810*/  @P0 LDG.E R18, desc[UR6][R14.64+0xa0] ;  /* 0x0000a0060e120981 */ /* 0x000ea8000c1e1900 */
[----:B------:R-:W3:Y:S04]  /*0820*/  @P0 LDG.E R17, desc[UR6][R14.64+0xa4] ;  /* 0x0000a4060e110981 */ /* 0x000ee8000c1e1900 */
[----:B------:R-:W4:Y:S04]  /*0830*/  @P0 LDG.E R20, desc[UR6][R14.64+0xa8] ;  /* 0x0000a8060e140981 */ /* 0x000f28000c1e1900 */
[----:B------:R-:W4:Y:S04]  /*0840*/  @P0 LDG.E R19, desc[UR6][R14.64+0xac] ;  /* 0x0000ac060e130981 */ /* 0x000f28000c1e1900 */
[----:B------:R-:W4:Y:S04]  /*0850*/  @P0 LDG.E R22, desc[UR6][R14.64+0xb0] ;  /* 0x0000b0060e160981 */ /* 0x000f28000c1e1900 */
[----:B------:R-:W4:Y:S04]  /*0860*/  @P1 LDG.E R24, desc[UR6][R14.64+0xb4] ;  /* 0x0000b4060e181981 */ /* 0x000f28000c1e1900 */
[----:B------:R-:W4:Y:S04]  /*0870*/  @P1 LDG.E R26, desc[UR6][R14.64+0xbc] ;  /* 0x0000bc060e1a1981 */ /* 0x000f28000c1e1900 */
[----:B------:R-:W4:Y:S04]  /*0880*/  @P1 LDG.E R23, desc[UR6][R14.64+0xb8] ;  /* 0x0000b8060e171981 */ /* 0x000f28000c1e1900 */
[----:B------:R-:W4:Y:S04]  /*0890*/  @P1 LDG.E R28, desc[UR6][R14.64+0xc4] ;  /* 0x0000c4060e1c1981 */ /* 0x000f28000c1e1900 */
[----:B------:R-:W4:Y:S01]  /*08a0*/  @P1 LDG.E R25, desc[UR6][R14.64+0xc0] ;  /* 0x0000c0060e191981 */ /* 0x000f22000c1e1900 */
[----:B--2---:R-:W-:-:S03]  /*08b0*/  @P0 LOP3.LUT R3, R3, R18, RZ, 0x3c, !PT ;  /* 0x0000001203030212 */ /* 0x004fc600078e3cff */
[----:B------:R-:W2:Y:S01]  /*08c0*/  @P2 LDG.E R18, desc[UR6][R14.64+0xc8] ;  /* 0x0000c8060e122981 */ /* 0x000ea2000c1e1900 */
[----:B---3--:R-:W-:-:S03]  /*08d0*/  @P0 LOP3.LUT R6, R6, R17, RZ, 0x3c, !PT ;  /* 0x0000001106060212 */ /* 0x008fc600078e3cff */
[----:B------:R-:W3:Y:S01]  /*08e0*/  @P2 LDG.E R17, desc[UR6][R14.64+0xcc] ;  /* 0x0000cc060e112981 */ /* 0x000ee2000c1e1900 */
[----:B----4-:R-:W-:-:S03]  /*08f0*/  @P0 LOP3.LUT R7, R7, R20, RZ, 0x3c, !PT ;  /* 0x0000001407070212 */ /* 0x010fc600078e3cff */
[----:B------:R-:W4:Y:S01]  /*0900*/  @P3 LDG.E R20, desc[UR6][R14.64+0xec] ;  /* 0x0000ec060e143981 */ /* 0x000f22000c1e1900 */
[----:B------:R-:W-:-:S03]  /*0910*/  @P0 LOP3.LUT R4, R4, R19, RZ, 0x3c, !PT ;  /* 0x0000001304040212 */ /* 0x000fc600078e3cff */
[----:B------:R-:W4:Y:S01]  /*0920*/  @P2 LDG.E R19, desc[UR6][R14.64+0xd4] ;  /* 0x0000d4060e132981 */ /* 0x000f22000c1e1900 */
[----:B------:R-:W-:Y:S02]  /*0930*/  @P0 LOP3.LUT R5, R5, R22, RZ, 0x3c, !PT ;  /* 0x0000001605050212 */ /* 0x000fe400078e3cff */
[----:B------:R-:W-:Y:S01]  /*0940*/  LOP3.LUT P0, RZ, R21, 0x8000, RZ, 0xc0, !PT ;  /* 0x0000800015ff7812 */ /* 0x000fe2000780c0ff */
[----:B------:R-:W4:Y:S01]  /*0950*/  @P2 LDG.E R22, desc[UR6][R14.64+0xd0] ;  /* 0x0000d0060e162981 */ /* 0x000f22000c1e1900 */
[----:B------:R-:W-:-:S03]  /*0960*/  @P1 LOP3.LUT R3, R3, R24, RZ, 0x3c, !PT ;  /* 0x0000001803031212 */ /* 0x000fc600078e3cff */
[----:B------:R-:W4:Y:S01]  /*0970*/  @P3 LDG.E R21, desc[UR6][R14.64+0xe0] ;  /* 0x0000e0060e153981 */ /* 0x000f22000c1e1900 */
[----:B------:R-:W-:-:S03]  /*0980*/  @P1 LOP3.LUT R7, R7, R26, RZ, 0x3c, !PT ;  /* 0x0000001a07071212 */ /* 0x000fc600078e3cff */
[----:B------:R-:W4:Y:S01]  /*0990*/  @P2 LDG.E R24, desc[UR6][R14.64+0xd8] ;  /* 0x0000d8060e182981 */ /* 0x000f22000c1e1900 */
[----:B------:R-:W-:-:S03]  /*09a0*/  @P1 LOP3.LUT R6, R6, R23, RZ, 0x3c, !PT ;  /* 0x0000001706061212 */ /* 0x000fc600078e3cff */
[----:B------:R-:W4:Y:S01]  /*09b0*/  @P3 LDG.E R26, desc[UR6][R14.64+0xdc] ;  /* 0x0000dc060e1a3981 */ /* 0x000f22000c1e1900 */
[----:B------:R-:W-:-:S03]  /*09c0*/  @P1 LOP3.LUT R5, R5, R28, RZ, 0x3c, !PT ;  /* 0x0000001c05051212 */ /* 0x000fc600078e3cff */
[----:B------:R-:W4:Y:S04]  /*09d0*/  @P3 LDG.E R28, desc[UR6][R14.64+0xe4] ;  /* 0x0000e4060e1c3981 */ /* 0x000f28000c1e1900 */
[----:B------:R-:W4:Y:S01]  /*09e0*/  @P3 LDG.E R23, desc[UR6][R14.64+0xe8] ;  /* 0x0000e8060e173981 */ /* 0x000f22000c1e1900 */
[----:B--2---:R-:W-:-:S03]  /*09f0*/  @P2 LOP3.LUT R3, R3, R18, RZ, 0x3c, !PT ;  /* 0x0000001203032212 */ /* 0x004fc600078e3cff */
[----:B------:R-:W2:Y:S01]  /*0a00*/  @P4 LDG.E R18, desc[UR6][R14.64+0xf0] ;  /* 0x0000f0060e124981 */ /* 0x000ea2000c1e1900 */
[----:B---3--:R-:W-:Y:S02]  /*0a10*/  @P2 LOP3.LUT R6, R6, R17, RZ, 0x3c, !PT ;  /* 0x0000001106062212 */ /* 0x008fe400078e3cff */
[----:B------:R-:W-:Y:S01]  /*0a20*/  @P1 LOP3.LUT R4, R4, R25, RZ, 0x3c, !PT ;  /* 0x0000001904041212 */ /* 0x000fe200078e3cff */
[----:B------:R-:W3:Y:S03]  /*0a30*/  @P5 LDG.E R17, desc[UR6][R14.64+0x110] ;  /* 0x000110060e115981 */ /* 0x000ee6000c1e1900 */
[----:B----4-:R-:W-:Y:S02]  /*0a40*/  @P2 LOP3.LUT R4, R4, R19, RZ, 0x3c, !PT ;  /* 0x0000001304042212 */ /* 0x010fe400078e3cff */
[----:B------:R-:W4:Y:S01]  /*0a50*/  @P4 LDG.E R19, desc[UR6][R14.64+0xf4] ;  /* 0x0000f4060e134981 */ /* 0x000f22000c1e1900 */
        /* <DEDUP_REMOVED lines=12> */
[----:B--2---:R-:W-:-:S03]  /*0b20*/  @P4 LOP3.LUT R3, R3, R18, RZ, 0x3c, !PT ;  /* 0x0000001203034212 */ /* 0x004fc600078e3cff */
[----:B------:R-:W2:Y:S01]  /*0b30*/  @P5 LDG.E R18, desc[UR6][R14.64+0x114] ;  /* 0x000114060e125981 */ /* 0x000ea2000c1e1900 */
[----:B------:R-:W-:-:S03]  /*0b40*/  @P3 LOP3.LUT R5, R5, R20, RZ, 0x3c, !PT ;  /* 0x0000001405053212 */ /* 0x000fc600078e3cff */
[----:B------:R-:W2:Y:S01]  /*0b50*/  @P6 LDG.E R20, desc[UR6][R14.64+0x118] ;  /* 0x000118060e146981 */ /* 0x000ea2000c1e1900 */
[----:B----4-:R-:W-:-:S03]  /*0b60*/  @P4 LOP3.LUT R6, R6, R19, RZ, 0x3c, !PT ;  /* 0x0000001306064212 */ /* 0x010fc600078e3cff */
[----:B------:R-:W4:Y:S01]  /*0b70*/  @P6 LDG.E R19, desc[UR6][R14.64+0x11c] ;  /* 0x00011c060e136981 */ /* 0x000f22000c1e1900 */
[----:B---3--:R-:W-:-:S03]  /*0b80*/  @P4 LOP3.LUT R7, R7, R22, RZ, 0x3c, !PT ;  /* 0x0000001607074212 */ /* 0x008fc600078e3cff */
[----:B------:R-:W3:Y:S01]  /*0b90*/  @P6 LDG.E R22, desc[UR6][R14.64+0x120] ;  /* 0x000120060e166981 */ /* 0x000ee2000c1e1900 */
[----:B------:R-:W-:-:S03]  /*0ba0*/  @P4 LOP3.LUT R4, R4, R21, RZ, 0x3c, !PT ;  /* 0x0000001504044212 */ /* 0x000fc600078e3cff */
[----:B------:R-:W3:Y:S01]  /*0bb0*/  @P0 LDG.E R21, desc[UR6][R14.64+0x130] ;  /* 0x000130060e150981 */ /* 0x000ee2000c1e1900 */
[----:B------:R-:W-:Y:S02]  /*0bc0*/  @P4 LOP3.LUT R5, R5, R24, RZ, 0x3c, !PT ;  /* 0x0000001805054212 */ /* 0x000fe400078e3cff */
[----:B------:R-:W-:Y:S01]  /*0bd0*/  @P5 LOP3.LUT R4, R4, R17, RZ, 0x3c, !PT ;  /* 0x0000001104045212 */ /* 0x000fe200078e3cff */
[----:B------:R-:W3:Y:S01]  /*0be0*/  @P6 LDG.E R24, desc[UR6][R14.64+0x128] ;  /* 0x000128060e186981 */ /* 0x000ee2000c1e1900 */
[----:B------:R-:W-:-:S03]  /*0bf0*/  @P5 LOP3.LUT R3, R3, R26, RZ, 0x3c, !PT ;  /* 0x0000001a03035212 */ /* 0x000fc600078e3cff */
[----:B------:R-:W3:Y:S01]  /*0c00*/  @P6 LDG.E R17, desc[UR6][R14.64+0x124] ;  /* 0x000124060e116981 */ /* 0x000ee2000c1e1900 */
[----:B------:R-:W-:-:S03]  /*0c10*/  @P5 LOP3.LUT R7, R7, R28, RZ, 0x3c, !PT ;  /* 0x0000001c07075212 */ /* 0x000fc600078e3cff */
[----:B------:R-:W3:Y:S01]  /*0c20*/  @P0 LDG.E R26, desc[UR6][R14.64+0x12c] ;  /* 0x00012c060e1a0981 */ /* 0x000ee2000c1e1900 */
[----:B------:R-:W-:-:S03]  /*0c30*/  @P5 LOP3.LUT R6, R6, R23, RZ, 0x3c, !PT ;  /* 0x0000001706065212 */ /* 0x000fc600078e3cff */
[----:B------:R-:W3:Y:S04]  /*0c40*/  @P0 LDG.E R28, desc[UR6][R14.64+0x13c] ;  /* 0x00013c060e1c0981 */ /* 0x000ee8000c1e1900 */
[----:B------:R-:W3:Y:S01]  /*0c50*/  @P0 LDG.E R23, desc[UR6][R14.64+0x138] ;  /* 0x000138060e170981 */ /* 0x000ee2000c1e1900 */
[----:B--2---:R-:W-:-:S03]  /*0c60*/  @P5 LOP3.LUT R5, R5, R18, RZ, 0x3c, !PT ;  /* 0x0000001205055212 */ /* 0x004fc600078e3cff */
[----:B------:R-:W2:Y:S01]  /*0c70*/  @P0 LDG.E R18, desc[UR6][R14.64+0x134] ;  /* 0x000134060e120981 */ /* 0x000ea2000c1e1900 */
[----:B------:R-:W-:-:S04]  /*0c80*/  UIADD3 UR4, UPT, UPT, UR4, 0x10, URZ ;  /* 0x0000001004047890 */ /* 0x000fc8000fffe0ff */
[----:B------:R-:W-:Y:S01]  /*0c90*/  UISETP.NE.AND UP0, UPT, UR4, 0x20, UPT ;  /* 0x000000200400788c */ /* 0x000fe2000bf05270 */
[----:B------:R-:W-:Y:S02]  /*0ca0*/  @P6 LOP3.LUT R3, R3, R20, RZ, 0x3c, !PT ;  /* 0x0000001403036212 */ /* 0x000fe400078e3cff */
[----:B----4-:R-:W-:Y:S02]  /*0cb0*/  @P6 LOP3.LUT R6, R6, R19, RZ, 0x3c, !PT ;  /* 0x0000001306066212 */ /* 0x010fe400078e3cff */
[----:B---3--:R-:W-:Y:S02]  /*0cc0*/  @P6 LOP3.LUT R7, R7, R22, RZ, 0x3c, !PT ;  /* 0x0000001607076212 */ /* 0x008fe400078e3cff */
[----:B------:R-:W-:Y:S02]  /*0cd0*/  @P0 LOP3.LUT R6, R6, R21, RZ, 0x3c, !PT ;  /* 0x0000001506060212 */ /* 0x000fe400078e3cff */
[----:B------:R-:W-:Y:S02]  /*0ce0*/  @P6 LOP3.LUT R5, R5, R24, RZ, 0x3c, !PT ;  /* 0x0000001805056212 */ /* 0x000fe400078e3cff */
[----:B------:R-:W-:-:S02]  /*0cf0*/  @P6 LOP3.LUT R4, R4, R17, RZ, 0x3c, !PT ;  /* 0x0000001104046212 */ /* 0x000fc400078e3cff */
[----:B------:R-:W-:Y:S02]  /*0d00*/  @P0 LOP3.LUT R3, R3, R26, RZ, 0x3c, !PT ;  /* 0x0000001a03030212 */ /* 0x000fe400078e3cff */
[----:B------:R-:W-:Y:S02]  /*0d10*/  @P0 LOP3.LUT R5, R5, R28, RZ, 0x3c, !PT ;  /* 0x0000001c05050212 */ /* 0x000fe400078e3cff */
[----:B------:R-:W-:Y:S02]  /*0d20*/  @P0 LOP3.LUT R4, R4, R23, RZ, 0x3c, !PT ;  /* 0x0000001704040212 */ /* 0x000fe400078e3cff */
[----:B--2---:R-:W-:Y:S01]  /*0d30*/  @P0 LOP3.LUT R7, R7, R18, RZ, 0x3c, !PT ;  /* 0x0000001207070212 */ /* 0x004fe200078e3cff */
[----:B------:R-:W-:Y:S06]  /*0d40*/  BRA.U UP0, `(.L_x_4) ;  /* 0xfffffff500487547 */ /* 0x000fec000b83ffff */
[----:B------:R-:W-:-:S05]  /*0d50*/  VIADD R2, R2, 0x1 ;  /* 0x0000000102027836 */ /* 0x000fca0000000000 */
[----:B------:R-:W-:-:S13]  /*0d60*/  ISETP.NE.AND P0, PT, R2, 0x5, PT ;  /* 0x000000050200780c */ /* 0x000fda0003f05270 */
[----:B------:R-:W-:Y:S05]  /*0d70*/  @P0 BRA `(.L_x_5) ;  /* 0xfffffff400300947 */ /* 0x000fea000383ffff */
[----:B------:R-:W-:Y:S01]  /*0d80*/  LOP3.LUT R2, R12, 0x3, RZ, 0xc0, !PT ;  /* 0x000000030c027812 */ /* 0x000fe200078ec0ff */
[----:B------:R0:W-:Y:S03]  /*0d90*/  STL.64 [R1+0x8], R6 ;  /* 0x0000080601007387 */ /* 0x0001e60000100a00 */
[----:B------:R-:W-:Y:S01]  /*0da0*/  ISETP.NE.U32.AND P0, PT, R2, 0x1, PT ;  /* 0x000000010200780c */ /* 0x000fe20003f05070 */
[----:B------:R0:W-:Y:S03]  /*0db0*/  STL.64 [R1+0x10], R4 ;  /* 0x0000100401007387 */ /* 0x0001e60000100a00 */
[----:B------:R-:W-:Y:S01]  /*0dc0*/  ISETP.NE.AND.EX P0, PT, RZ, RZ, PT, P0 ;  /* 0x000000ffff00720c */ /* 0x000fe20003f05300 */
[----:B------:R0:W-:-:S12]  /*0dd0*/  STL [R1+0x4], R3 ;  /* 0x0000040301007387 */ /* 0x0001d80000100800 */
[----:B0-----:R-:W-:Y:S05]  /*0de0*/  @!P0 BRA `(.L_x_3) ;  /* 0x0000001800008947 */ /* 0x001fea0003800000 */
[----:B------:R-:W-:Y:S01]  /*0df0*/  UMOV UR4, URZ ;  /* 0x000000ff00047c82 */ /* 0x000fe20008000000 */
[----:B------:R-:W-:Y:S01]  /*0e00*/  UMOV UR5, URZ ;  /* 0x000000ff00057c82 */ /* 0x000fe20008000000 */
[----:B------:R-:W-:Y:S01]  /*0e10*/  CS2R R2, SRZ ;  /* 0x0000000000027805 */ /* 0x000fe2000001ff00 */
[----:B------:R-:W-:Y:S02]  /*0e20*/  IMAD.MOV.U32 R4, RZ, RZ, RZ ;  /* 0x000000ffff047224 */ /* 0x000fe400078e00ff */
[----:B------:R-:W-:Y:S02]  /*0e30*/  IMAD.MOV.U32 R7, RZ, RZ, RZ ;  /* 0x000000ffff077224 */ /* 0x000fe400078e00ff */
[----:B------:R-:W-:Y:S02]  /*0e40*/  IMAD.U32 R5, RZ, RZ, UR4 ;  /* 0x00000004ff057e24 */ /* 0x000fe4000f8e00ff */
[----:B------:R-:W-:-:S07]  /*0e50*/  IMAD.U32 R6, RZ, RZ, UR5 ;  /* 0x00000005ff067e24 */ /* 0x000fce000f8e00ff */
.L_x_7:
[----:B------:R-:W-:-:S06]  /*0e60*/  IMAD R16, R2, 0x4, R1 ;  /* 0x0000000402107824 */ /* 0x000fcc00078e0201 */
[----:B------:R-:W5:Y:S01]  /*0e70*/  LDL R16, [R16+0x4] ;  /* 0x0000040010107983 */ /* 0x000f620000100800 */
[----:B------:R-:W-:-:S05]  /*0e80*/  UMOV UR4, URZ ;  /* 0x000000ff00047c82 */ /* 0x000fca0008000000 */
.L_x_6:
        /* <DEDUP_REMOVED lines=178> */
[----:B------:R0:W-:Y:S03]  /*19b0*/  STL [R1+0x4], R3 ;  /* 0x0000040301007387 */ /* 0x0001e60000100800 */
[----:B------:R-:W-:Y:S01]  /*19c0*/  ISETP.NE.U32.AND P0, PT, R2, 0x3, PT ;  /* 0x000000030200780c */ /* 0x000fe20003f05070 */
[----:B------:R0:W-:Y:S03]  /*19d0*/  STL.64 [R1+0x8], R6 ;  /* 0x0000080601007387 */ /* 0x0001e60000100a00 */
[----:B------:R-:W-:Y:S01]  /*19e0*/  ISETP.NE.AND.EX P0, PT, RZ, RZ, PT, P0 ;  /* 0x000000ffff00720c */ /* 0x000fe20003f05300 */
[----:B------:R0:W-:-:S12]  /*19f0*/  STL.64 [R1+0x10], R4 ;  /* 0x0000100401007387 */ /* 0x0001d80000100a00 */
[----:B0-----:R-:W-:Y:S05]  /*1a00*/  @P0 BRA `(.L_x_3) ;  /* 0x0000000800f80947 */ /* 0x001fea0003800000 */
[----:B------:R-:W-:Y:S01]  /*1a10*/  UMOV UR4, URZ ;  /* 0x000000ff00047c82 */ /* 0x000fe20008000000 */
[----:B------:R-:W-:Y:S01]  /*1a20*/  UMOV UR5, URZ ;  /* 0x000000ff00057c82 */ /* 0x000fe20008000000 */
[----:B------:R-:W-:Y:S01]  /*1a30*/  CS2R R2, SRZ ;  /* 0x0000000000027805 */ /* 0x000fe2000001ff00 */
[----:B------:R-:W-:Y:S02]  /*1a40*/  IMAD.MOV.U32 R4, RZ, RZ, RZ ;  /* 0x000000ffff047224 */ /* 0x000fe400078e00ff */
[----:B------:R-:W-:Y:S02]  /*1a50*/  IMAD.MOV.U32 R7, RZ, RZ, RZ ;  /* 0x000000ffff077224 */ /* 0x000fe400078e00ff */
[----:B------:R-:W-:Y:S02]  /*1a60*/  IMAD.U32 R5, RZ, RZ, UR4 ;  /* 0x00000004ff057e24 */ /* 0x000fe4000f8e00ff */
[----:B------:R-:W-:-:S07]  /*1a70*/  IMAD.U32 R6, RZ, RZ, UR5 ;  /* 0x00000005ff067e24 */ /* 0x000fce000f8e00ff */
.L_x_9:
[----:B------:R-:W-:-:S06]  /*1a80*/  IMAD R16, R2, 0x4, R1 ;  /* 0x0000000402107824 */ /* 0x000fcc00078e0201 */
[----:B------:R-:W5:Y:S01]  /*1a90*/  LDL R16, [R16+0x4] ;  /* 0x0000040010107983 */ /* 0x000f620000100800 */
[----:B------:R-:W-:-:S05]  /*1aa0*/  UMOV UR4, URZ ;  /* 0x000000ff00047c82 */ /* 0x000fca0008000000 */
.L_x_8:
        /* <DEDUP_REMOVED lines=177> */
[----:B------:R0:W-:Y:S04]  /*25c0*/  STL [R1+0x4], R3 ;  /* 0x0000040301007387 */ /* 0x0001e80000100800 */
[----:B------:R0:W-:Y:S04]  /*25d0*/  STL.64 [R1+0x8], R6 ;  /* 0x0000080601007387 */ /* 0x0001e80000100a00 */
[----:B------:R0:W-:Y:S02]  /*25e0*/  STL.64 [R1+0x10], R4 ;  /* 0x0000100401007387 */ /* 0x0001e40000100a00 */
.L_x_3:
[----:B------:R-:W-:Y:S05]  /*25f0*/  BSYNC.RECONVERGENT B1 ;  /* 0x0000000000017941 */ /* 0x000fea0003800200 */
.L_x_2:
[C---:B------:R-:W-:Y:S01]  /*2600*/  ISETP.GT.U32.AND P0, PT, R12.reuse, 0x3, PT ;  /* 0x000000030c00780c */ /* 0x040fe20003f04070 */
[----:B------:R-:W-:Y:S01]  /*2610*/  VIADD R13, R13, 0x1 ;  /* 0x000000010d0d7836 */ /* 0x000fe20000000000 */
[--C-:B------:R-:W-:Y:S02]  /*2620*/  SHF.R.U64 R12, R12, 0x2, R9.reuse ;  /* 0x000000020c0c7819 */ /* 0x100fe40000001209 */
[----:B------:R-:W-:Y:S02]  /*2630*/  ISETP.GT.U32.AND.EX P0, PT, R9, RZ, PT, P0 ;  /* 0x000000ff0900720c */ /* 0x000fe40003f04100 */
[----:B------:R-:W-:-:S11]  /*2640*/  SHF.R.U32.HI R9, RZ, 0x2, R9 ;  /* 0x00000002ff097819 */ /* 0x000fd60000011609 */
[----:B------:R-:W-:Y:S05]  /*2650*/  @P0 BRA `(.L_x_10) ;  /* 0xffffffd800d00947 */ /* 0x000fea000383ffff */
.L_x_1:
[----:B------:R-:W-:Y:S05]  /*2660*/  BSYNC.RECONVERGENT B0 ;  /* 0x0000000000007941 */ /* 0x000fea0003800200 */
.L_x_0:
[----:B------:R-:W2:Y:S01]  /*2670*/  LDC R9, c[0x0][0x388] ;  /* 0x0000e200ff097b82 */ /* 0x000ea20000000800 */
[----:B-1----:R-:W-:Y:S01]  /*2680*/  SHF.R.U32.HI R2, RZ, 0x2, R3 ;  /* 0x00000002ff027819 */ /* 0x002fe20000011603 */
[----:B------:R-:W1:Y:S01]  /*2690*/  LDCU.64 UR4, c[0x0][0x380] ;  /* 0x00007000ff0477ac */ /* 0x000e620008000a00 */
[----:B0-----:R-:W-:Y:S02]  /*26a0*/  SHF.R.U32.HI R7, RZ, 0x2, R6 ;  /* 0x00000002ff077819 */ /* 0x001fe40000011606 */
[----:B------:R-:W-:Y:S01]  /*26b0*/  LOP3.LUT R2, R2, R3, RZ, 0x3c, !PT ;  /* 0x0000000302027212 */ /* 0x000fe200078e3cff */
[----:B------:R-:W-:Y:S01]  /*26c0*/  IMAD.SHL.U32 R3, R5, 0x10, RZ ;  /* 0x0000001005037824 */ /* 0x000fe200078e00ff */
[----:B------:R-:W-:-:S03]  /*26d0*/  LOP3.LUT R7, R7, R6, RZ, 0x3c, !PT ;  /* 0x0000000607077212 */ /* 0x000fc600078e3cff */
[----:B------:R-:W-:-:S05]  /*26e0*/  IMAD.SHL.U32 R4, R2, 0x2, RZ ;  /* 0x0000000202047824 */ /* 0x000fca00078e00ff */
[----:B------:R-:W-:Y:S01]  /*26f0*/  LOP3.LUT R4, R2, R4, R3, 0x96, !PT ;  /* 0x0000000402047212 */ /* 0x000fe200078e9603 */
[----:B------:R-:W-:-:S03]  /*2700*/  IMAD.SHL.U32 R3, R7, 0x2, RZ ;  /* 0x0000000207037824 */ /* 0x000fc600078e00ff */
[----:B------:R-:W-:Y:S02]  /*2710*/  LOP3.LUT R4, R4, R5, RZ, 0x3c, !PT ;  /* 0x0000000504047212 */ /* 0x000fe400078e3cff */
[----:B-1----:R-:W-:Y:S02]  /*2720*/  IADD3 R8, P1, PT, R8, UR4, RZ ;  /* 0x0000000408087c10 */ /* 0x002fe4000ff3e0ff */
[----:B--2---:R-:W-:Y:S01]  /*2730*/  LOP3.LUT R9, R9, 0xaad26b49, RZ, 0x3c, !PT ;  /* 0xaad26b4909097812 */ /* 0x004fe200078e3cff */
[----:B------:R-:W-:-:S04]  /*2740*/  IMAD.SHL.U32 R2, R4, 0x10, RZ ;  /* 0x0000001004027824 */ /* 0x000fc800078e00ff */
[----:B------:R-:W-:Y:S01]  /*2750*/  IMAD R9, R9, 0x4182bed5, RZ ;  /* 0x4182bed509097824 */ /* 0x000fe200078e02ff */
[----:B------:R-:W-:-:S04]  /*2760*/  LOP3.LUT R3, R7, R3, R2, 0x96, !PT ;  /* 0x0000000307037212 */ /* 0x000fc800078e9602 */
[----:B------:R-:W-:Y:S02]  /*2770*/  IADD3 R2, PT, PT, R9, -0x26039c23, R4 ;  /* 0xd9fc63dd09027810 */ /* 0x000fe40007ffe004 */
[----:B------:R-:W-:Y:S01]  /*2780*/  LOP3.LUT R3, R3, R4, RZ, 0x3c, !PT ;  /* 0x0000000403037212 */ /* 0x000fe200078e3cff */
[----:B------:R-:W-:Y:S01]  /*2790*/  IMAD.MOV.U32 R4, RZ, RZ, 0x2f800000 ;  /* 0x2f800000ff047424 */ /* 0x000fe200078e00ff */
[----:B------:R-:W-:Y:S02]  /*27a0*/  I2FP.F32.U32 R2, R2 ;  /* 0x0000000200027245 */ /* 0x000fe40000201000 */
[----:B------:R-:W-:Y:S02]  /*27b0*/  IADD3 R3, PT, PT, R9, -0x25fe145e, R3 ;  /* 0xda01eba209037810 */ /* 0x000fe40007ffe003 */
[----:B------:R-:W-:Y:S01]  /*27c0*/  IADD3.X R9, PT, PT, R0, UR5, RZ, P1, !PT ;  /* 0x0000000500097c10 */ /* 0x000fe20008ffe4ff */
[----:B------:R-:W-:Y:S01]  /*27d0*/  FFMA R2, R2, R4, 1.1641532182693481445e-10 ;  /* 0x2f00000002027423 */ /* 0x000fe20000000004 */
[----:B------:R-:W-:-:S05]  /*27e0*/  I2FP.F32.U32 R3, R3 ;  /* 0x0000000300037245 */ /* 0x000fca0000201000 */
[----:B------:R-:W-:Y:S01]  /*27f0*/  FFMA R3, R3, R4, 1.1641532182693481445e-10 ;  /* 0x2f00000003037423 */ /* 0x000fe20000000004 */
[----:B------:R-:W0:Y:S08]  /*2800*/  F2I.U32.TRUNC.NTZ R2, R2 ;  /* 0x0000000200027305 */ /* 0x000e30000020f000 */
[----:B------:R-:W1:Y:S01]  /*2810*/  F2I.U32.TRUNC.NTZ R3, R3 ;  /* 0x0000000300037305 */ /* 0x000e62000020f000 */
[----:B0-----:R-:W-:-:S04]  /*2820*/  SHF.R.U32.HI R4, RZ, 0x2, R2 ;  /* 0x00000002ff047819 */ /* 0x001fc80000011602 */
[----:B-1----:R-:W-:-:S04]  /*2830*/  ISETP.GE.U32.AND P0, PT, R3, R4, PT ;  /* 0x000000040300720c */ /* 0x002fc80003f06070 */
[----:B------:R-:W-:-:S05]  /*2840*/  SEL R5, RZ, 0x1, P0 ;  /* 0x00000001ff057807 */ /* 0x000fca0000000000 */
[----:B------:R-:W-:Y:S01]  /*2850*/  STG.E.U8 desc[UR6][R8.64], R5 ;  /* 0x0000000508007986 */ /* 0x000fe2000c101106 */
[----:B------:R-:W-:Y:S05]  /*2860*/  EXIT ;  /* 0x000000000000794d */ /* 0x000fea0003800000 */
.L_x_11:
[----:B------:R-:W-:-:S00]  /*2870*/  BRA `(.L_x_11) ;  /* 0xfffffffc00fc7947 */ /* 0x000fc0000383ffff */
[----:B------:R-:W-:-:S00]  /*2880*/  NOP ;  /* 0x0000000000007918 */ /* 0x000fc00000000000 */
[----:B------:R-:W-:-:S00]  /*2890*/  NOP ;  /* 0x0000000000007918 */ /* 0x000fc00000000000 */
[----:B------:R-:W-:-:S00]  /*28a0*/  NOP ;  /* 0x0000000000007918 */ /* 0x000fc00000000000 */
[----:B------:R-:W-:-:S00]  /*28b0*/  NOP ;  /* 0x0000000000007918 */ /* 0x000fc00000000000 */
[----:B------:R-:W-:-:S00]  /*28c0*/  NOP ;  /* 0x0000000000007918 */ /* 0x000fc00000000000 */
[----:B------:R-:W-:-:S00]  /*28d0*/  NOP ;  /* 0x0000000000007918 */ /* 0x000fc00000000000 */
[----:B------:R-:W-:-:S00]  /*28e0*/  NOP ;  /* 0x0000000000007918 */ /* 0x000fc00000000000 */
[----:B------:R-:W-:-:S00]  /*28f0*/  NOP ;  /* 0x0000000000007918 */ /* 0x000fc00000000000 */
.L_x_13:


//--------------------- .text._Z4lifePKbPb        --------------------------
	.section	.text._Z4lifePKbPb,"ax",@progbits
	.align	128
        .global         _Z4lifePKbPb
        .type           _Z4lifePKbPb,@function
        .size           _Z4lifePKbPb,(.L_x_14 - _Z4lifePKbPb)
        .other          _Z4lifePKbPb,@"STO_CUDA_ENTRY STV_DEFAULT"
_Z4lifePKbPb:
.text._Z4lifePKbPb:
[----:B------:R-:W-:Y:S01]  /*0000*/  LDC R1, c[0x0][0x37c] ;  /* 0x0000df00ff017b82 */ /* 0x000fe20000000800 */
[----:B------:R-:W0:Y:S01]  /*0010*/  S2R R11, SR_CTAID.X ;  /* 0x00000000000b7919 */ /* 0x000e220000002500 */
[----:B------:R-:W1:Y:S01]  /*0020*/  LDCU.64 UR4, c[0x0][0x358] ;  /* 0x00006b00ff0477ac */ /* 0x000e620008000a00 */
[----:B------:R-:W2:Y:S01]  /*0030*/  S2R R10, SR_CTAID.Y ;  /* 0x00000000000a7919 */ /* 0x000ea20000002600 */
[----:B------:R-:W3:Y:S01]  /*0040*/  LDCU.128 UR8, c[0x0][0x380] ;  /* 0x00007000ff0877ac */ /* 0x000ee20008000c00 */
[----:B------:R-:W2:Y:S01]  /*0050*/  S2R R3, SR_TID.Y ;  /* 0x0000000000037919 */ /* 0x000ea20000002200 */
[----:B------:R-:W0:Y:S01]  /*0060*/  S2R R0, SR_TID.X ;  /* 0x0000000000007919 */ /* 0x000e220000002100 */
[----:B--2---:R-:W-:Y:S02]  /*0070*/  IMAD R10, R10, 0x20, R3 ;  /* 0x000000200a0a7824 */ /* 0x004fe400078e0203 */
[----:B0-----:R-:W-:-:S03]  /*0080*/  IMAD R11, R11, 0x20, R0 ;  /* 0x000000200b0b7824 */ /* 0x001fc600078e0200 */
[C---:B------:R-:W-:Y:S01]  /*0090*/  ISETP.GT.U32.AND P1, PT, R10.reuse, 0x7ffe, PT ;  /* 0x00007ffe0a00780c */ /* 0x040fe20003f24070 */
[----:B------:R-:W-:Y:S02]  /*00a0*/  VIADD R14, R10, 0xffffffff ;  /* 0xffffffff0a0e7836 */ /* 0x000fe40000000000 */
[C---:B------:R-:W-:Y:S02]  /*00b0*/  VIADD R17, R11.reuse, 0xffffffff ;  /* 0xffffffff0b117836 */ /* 0x040fe40000000000 */
[----:B------:R-:W-:-:S03]  /*00c0*/  VIADD R15, R11, 0x1 ;  /* 0x000000010b0f7836 */ /* 0x000fc60000000000 */
[C---:B------:R-:W-:Y:S02]  /*00d0*/  VIMNMX.U32 R0, PT, PT, R14.reuse, R17, !PT ;  /* 0x000000110e007248 */ /* 0x040fe40007fe0000 */
[----:B------:R-:W-:Y:S02]  /*00e0*/  VIMNMX.U32 R2, PT, PT, R14, R15, !PT ;  /* 0x0000000f0e027248 */ /* 0x000fe40007fe0000 */
[----:B------:R-:W-:Y:S02]  /*00f0*/  ISETP.GT.U32.AND P0, PT, R0, 0x7fff, PT ;  /* 0x00007fff0000780c */ /* 0x000fe40003f04070 */
[----:B------:R-:W-:Y:S02]  /*0100*/  VIMNMX.U32 R0, PT, PT, R11, R14, !PT ;  /* 0x0000000e0b007248 */ /* 0x000fe40007fe0000 */
[----:B------:R-:W-:Y:S02]  /*0110*/  ISETP.GT.U32.AND P5, PT, R2, 0x7fff, PT ;  /* 0x00007fff0200780c */ /* 0x000fe40003fa4070 */
[----:B------:R-:W-:-:S02]  /*0120*/  ISETP.GT.U32.AND P6, PT, R0, 0x7fff, PT ;  /* 0x00007fff0000780c */ /* 0x000fc40003fc4070 */
[----:B------:R-:W-:-:S04]  /*0130*/  VIMNMX.U32 R0, PT, PT, R10, R17, !PT ;  /* 0x000000110a007248 */ /* 0x000fc80007fe0000 */
[----:B------:R-:W-:Y:S01]  /*0140*/  ISETP.GT.U32.AND P4, PT, R0, 0x7fff, PT ;  /* 0x00007fff0000780c */ /* 0x000fe20003f84070 */
[----:B------:R-:W0:Y:S01]  /*0150*/  @!P0 LDC.64 R4, c[0x0][0x380] ;  /* 0x0000e000ff048b82 */ /* 0x000e220000000a00 */
[----:B------:R-:W-:Y:S01]  /*0160*/  @!P0 IMAD R19, R14, 0x8000, R17 ;  /* 0x000080000e138824 */ /* 0x000fe200078e0211 */
[----:B------:R-:W-:-:S04]  /*0170*/  VIMNMX.U32 R0, PT, PT, R10, R15, !PT ;  /* 0x0000000f0a007248 */ /* 0x000fc80007fe0000 */
[----:B------:R-:W-:Y:S01]  /*0180*/  ISETP.GT.U32.AND P3, PT, R0, 0x7fff, PT ;  /* 0x00007fff0000780c */ /* 0x000fe20003f64070 */
[----:B------:R-:W-:Y:S01]  /*0190*/  IMAD.MOV.U32 R0, RZ, RZ, RZ ;  /* 0x000000ffff007224 */ /* 0x000fe200078e00ff */
[----:B------:R-:W2:Y:S01]  /*01a0*/  @!P6 LDC.64 R2, c[0x0][0x380] ;  /* 0x0000e000ff02eb82 */ /* 0x000ea20000000a00 */
[----:B------:R-:W-:-:S07]  /*01b0*/  @!P6 IMAD R21, R14, 0x8000, R11 ;  /* 0x000080000e15e824 */ /* 0x000fce00078e020b */
[----:B------:R-:W4:Y:S01]  /*01c0*/  @!P4 LDC.64 R6, c[0x0][0x380] ;  /* 0x0000e000ff06cb82 */ /* 0x000f220000000a00 */
[----:B0-----:R-:W-:-:S07]  /*01d0*/  @!P0 IADD3 R18, P2, PT, R19, R4, RZ ;  /* 0x0000000413128210 */ /* 0x001fce0007f5e0ff */
[----:B------:R-:W0:Y:S01]  /*01e0*/  @!P3 LDC.64 R12, c[0x0][0x380] ;  /* 0x0000e000ff0cbb82 */ /* 0x000e220000000a00 */
[----:B------:R-:W-:Y:S01]  /*01f0*/  @!P0 IMAD.X R19, RZ, RZ, R5, P2 ;  /* 0x000000ffff138224 */ /* 0x000fe200010e0605 */
[----:B------:R-:W-:-:S06]  /*0200*/  ISETP.GT.U32.OR P2, PT, R17, 0x7fff, P1 ;  /* 0x00007fff1100780c */ /* 0x000fcc0000f44470 */
[----:B------:R-:W5:Y:S01]  /*0210*/  @!P5 LDC.64 R4, c[0x0][0x380] ;  /* 0x0000e000ff04db82 */ /* 0x000f620000000a00 */
[----:B-1----:R1:W3:Y:S01]  /*0220*/  @!P0 LDG.E.S8 R0, desc[UR4][R18.64] ;  /* 0x0000000412008981 */ /* 0x0022e2000c1e1300 */
[----:B--2---:R-:W-:Y:S01]  /*0230*/  @!P6 IADD3 R2, P0, PT, R21, R2, RZ ;  /* 0x000000021502e210 */ /* 0x004fe20007f1e0ff */
[----:B------:R-:W-:-:S05]  /*0240*/  @!P5 IMAD R21, R14, 0x8000, R15 ;  /* 0x000080000e15d824 */ /* 0x000fca00078e020f */
[----:B------:R-:W2:Y:S01]  /*0250*/  @!P2 LDC.64 R8, c[0x0][0x380] ;  /* 0x0000e000ff08ab82 */ /* 0x000ea20000000a00 */
[----:B------:R-:W-:Y:S01]  /*0260*/  @!P6 IMAD.X R3, RZ, RZ, R3, P0 ;  /* 0x000000ffff03e224 */ /* 0x000fe200000e0603 */
[C---:B------:R-:W-:Y:S02]  /*0270*/  LEA R14, R10.reuse, 0x8000, 0xf ;  /* 0x000080000a0e7811 */ /* 0x040fe400078e78ff */
[----:B-----5:R-:W-:Y:S01]  /*0280*/  @!P5 IADD3 R4, P0, PT, R21, R4, RZ ;  /* 0x000000041504d210 */ /* 0x020fe20007f1e0ff */
[----:B------:R-:W-:-:S04]  /*0290*/  @!P4 IMAD R21, R10, 0x8000, R17 ;  /* 0x000080000a15c824 */ /* 0x000fc800078e0211 */
[----:B------:R-:W-:Y:S01]  /*02a0*/  @!P5 IMAD.X R5, RZ, RZ, R5, P0 ;  /* 0x000000ffff05d224 */ /* 0x000fe200000e0605 */
[----:B----4-:R-:W-:Y:S01]  /*02b0*/  @!P4 IADD3 R6, P0, PT, R21, R6, RZ ;  /* 0x000000061506c210 */ /* 0x010fe20007f1e0ff */
[C---:B------:R-:W-:Y:S02]  /*02c0*/  @!P3 IMAD R21, R10.reuse, 0x8000, R15 ;  /* 0x000080000a15b824 */ /* 0x040fe400078e020f */
[----:B------:R-:W-:Y:S02]  /*02d0*/  @!P2 IMAD.IADD R17, R17, 0x1, R14 ;  /* 0x000000011111a824 */ /* 0x000fe400078e020e */
[----:B------:R-:W-:Y:S01]  /*02e0*/  @!P4 IMAD.X R7, RZ, RZ, R7, P0 ;  /* 0x000000ffff07c224 */ /* 0x000fe200000e0607 */
[----:B0-----:R-:W-:Y:S01]  /*02f0*/  @!P3 IADD3 R12, P0, PT, R21, R12, RZ ;  /* 0x0000000c150cb210 */ /* 0x001fe20007f1e0ff */
[----:B-1----:R-:W-:Y:S01]  /*0300*/  IMAD R19, R10, 0x8000, R11 ;  /* 0x000080000a137824 */ /* 0x002fe200078e020b */
[----:B------:R-:W-:Y:S01]  /*0310*/  P2R R18, PR, RZ, 0x40 ;  /* 0x00000040ff127803 */ /* 0x000fe20000000000 */
[----:B------:R-:W4:Y:S02]  /*0320*/  @!P5 LDG.E.S8 R5, desc[UR4][R4.64] ;  /* 0x000000040405d981 */ /* 0x000f24000c1e1300 */
[----:B------:R-:W-:Y:S01]  /*0330*/  @!P3 IMAD.X R13, RZ, RZ, R13, P0 ;  /* 0x000000ffff0db224 */ /* 0x000fe200000e060d */
[----:B--2---:R-:W-:Y:S01]  /*0340*/  @!P2 IADD3 R8, P0, PT, R17, R8, RZ ;  /* 0x000000081108a210 */ /* 0x004fe20007f1e0ff */
[----:B------:R-:W2:Y:S03]  /*0350*/  @!P4 LDG.E.S8 R7, desc[UR4][R6.64] ;  /* 0x000000040607c981 */ /* 0x000ea6000c1e1300 */
[----:B------:R-:W-:Y:S01]  /*0360*/  @!P2 IADD3.X R9, PT, PT, RZ, R9, RZ, P0, !PT ;  /* 0x00000009ff09a210 */ /* 0x000fe200007fe4ff */
[----:B------:R-:W5:Y:S01]  /*0370*/  @!P3 LDG.E.S8 R13, desc[UR4][R12.64] ;  /* 0x000000040c0db981 */ /* 0x000f62000c1e1300 */
[----:B------:R-:W-:-:S04]  /*0380*/  ISETP.GT.U32.OR P0, PT, R11, 0x7fff, P1 ;  /* 0x00007fff0b00780c */ /* 0x000fc80000f04470 */
[----:B------:R-:W5:Y:S09]  /*0390*/  @!P2 LDG.E.S8 R9, desc[UR4][R8.64] ;  /* 0x000000040809a981 */ /* 0x000f72000c1e1300 */
[----:B------:R-:W0:Y:S01]  /*03a0*/  @!P0 LDC.64 R20, c[0x0][0x380] ;  /* 0x0000e000ff148b82 */ /* 0x000e220000000a00 */
[----:B------:R-:W-:Y:S01]  /*03b0*/  ISETP.GT.U32.OR P1, PT, R15, 0x7fff, P1 ;  /* 0x00007fff0f00780c */ /* 0x000fe20000f24470 */
[----:B------:R-:W-:-:S05]  /*03c0*/  @!P0 IMAD.IADD R17, R11, 0x1, R14 ;  /* 0x000000010b118824 */ /* 0x000fca00078e020e */
[----:B0-----:R-:W-:-:S05]  /*03d0*/  @!P0 IADD3 R16, P6, PT, R17, R20, RZ ;  /* 0x0000001411108210 */ /* 0x001fca0007fde0ff */
[----:B------:R-:W-:Y:S02]  /*03e0*/  @!P0 IMAD.X R17, RZ, RZ, R21, P6 ;  /* 0x000000ffff118224 */ /* 0x000fe400030e0615 */
[----:B------:R-:W0:Y:S01]  /*03f0*/  @!P1 LDC.64 R20, c[0x0][0x380] ;  /* 0x0000e000ff149b82 */ /* 0x000e220000000a00 */
[----:B------:R-:W-:-:S03]  /*0400*/  @!P1 IMAD.IADD R15, R15, 0x1, R14 ;  /* 0x000000010f0f9824 */ /* 0x000fc600078e020e */
[----:B------:R-:W5:Y:S02]  /*0410*/  @!P0 LDG.E.S8 R17, desc[UR4][R16.64] ;  /* 0x0000000410118981 */ /* 0x000f64000c1e1300 */
[----:B0-----:R-:W-:-:S05]  /*0420*/  @!P1 IADD3 R14, P6, PT, R15, R20, RZ ;  /* 0x000000140f0e9210 */ /* 0x001fca0007fde0ff */
[----:B------:R-:W-:Y:S01]  /*0430*/  @!P1 IMAD.X R15, RZ, RZ, R21, P6 ;  /* 0x000000ffff0f9224 */ /* 0x000fe200030e0615 */
[----:B---3--:R-:W-:-:S05]  /*0440*/  IADD3 R10, P6, PT, R19, UR8, RZ ;  /* 0x00000008130a7c10 */ /* 0x008fca000ffde0ff */
[----:B------:R-:W-:Y:S01]  /*0450*/  IMAD.X R11, RZ, RZ, UR9, P6 ;  /* 0x00000009ff0b7e24 */ /* 0x000fe2000b0e06ff */
[----:B------:R-:W-:Y:S01]  /*0460*/  ISETP.NE.AND P6, PT, R18, RZ, PT ;  /* 0x000000ff1200720c */ /* 0x000fe20003fc5270 */
[----:B------:R-:W3:Y:S04]  /*0470*/  @!P1 LDG.E.S8 R15, desc[UR4][R14.64] ;  /* 0x000000040e0f9981 */ /* 0x000ee8000c1e1300 */
[----:B------:R-:W3:Y:S08]  /*0480*/  LDG.E.U8 R10, desc[UR4][R10.64] ;  /* 0x000000040a0a7981 */ /* 0x000ef0000c1e1100 */
[----:B------:R0:W4:Y:S02]  /*0490*/  @!P6 LDG.E.S8 R3, desc[UR4][R2.64] ;  /* 0x000000040203e981 */ /* 0x000124000c1e1300 */
[----:B0-----:R-:W-:-:S02]  /*04a0*/  IMAD.MOV.U32 R2, RZ, RZ, 0x3 ;  /* 0x00000003ff027424 */ /* 0x001fc400078e00ff */
[----:B----4-:R-:W-:-:S04]  /*04b0*/  @!P6 IMAD.IADD R0, R0, 0x1, R3 ;  /* 0x000000010000e824 */ /* 0x010fc800078e0203 */
[----:B------:R-:W-:-:S05]  /*04c0*/  @!P5 IMAD.IADD R0, R0, 0x1, R5 ;  /* 0x000000010000d824 */ /* 0x000fca00078e0205 */
[----:B--2---:R-:W-:-:S05]  /*04d0*/  @!P4 IADD3 R0, PT, PT, R0, R7, RZ ;  /* 0x000000070000c210 */ /* 0x004fca0007ffe0ff */
[----:B-----5:R-:W-:-:S04]  /*04e0*/  @!P3 IMAD.IADD R0, R0, 0x1, R13 ;  /* 0x000000010000b824 */ /* 0x020fc800078e020d */
[----:B------:R-:W-:Y:S01]  /*04f0*/  @!P2 IMAD.IADD R0, R0, 0x1, R9 ;  /* 0x000000010000a824 */ /* 0x000fe200078e0209 */
[----:B---3--:R-:W-:-:S03]  /*0500*/  ISETP.NE.AND P2, PT, R10, RZ, PT ;  /* 0x000000ff0a00720c */ /* 0x008fc60003f45270 */
[----:B------:R-:W-:-:S04]  /*0510*/  @!P0 IMAD.IADD R0, R0, 0x1, R17 ;  /* 0x0000000100008824 */ /* 0x000fc800078e0211 */
[----:B------:R-:W-:-:S04]  /*0520*/  @!P1 IMAD.IADD R0, R0, 0x1, R15 ;  /* 0x0000000100009824 */ /* 0x000fc800078e020f */
[----:B------:R-:W-:Y:S01]  /*0530*/  IMAD.MOV.U32 R3, RZ, RZ, R0 ;  /* 0x000000ffff037224 */ /* 0x000fe200078e0000 */
[----:B------:R-:W-:-:S04]  /*0540*/  SEL R0, R2, 0x2, !P2 ;  /* 0x0000000202007807 */ /* 0x000fc80005000000 */
[----:B------:R-:W-:Y:S02]  /*0550*/  @P2 LOP3.LUT R3, R3, 0xfffffffe, RZ, 0xc0, !PT ;  /* 0xfffffffe03032812 */ /* 0x000fe400078ec0ff */
[----:B------:R-:W-:Y:S02]  /*0560*/  IADD3 R2, P1, PT, R19, UR10, RZ ;  /* 0x0000000a13027c10 */ /* 0x000fe4000ff3e0ff */
[----:B------:R-:W-:-:S03]  /*0570*/  ISETP.NE.AND P0, PT, R3, R0, PT ;  /* 0x000000000300720c */ /* 0x000fc60003f05270 */
[----:B------:R-:W-:Y:S01]  /*0580*/  IMAD.X R3, RZ, RZ, UR11, P1 ;  /* 0x0000000bff037e24 */ /* 0x000fe200088e06ff */
[----:B------:R-:W-:-:S05]  /*0590*/  SEL R5, RZ, 0x1, P0 ;  /* 0x00000001ff057807 */ /* 0x000fca0000000000 */
[----:B------:R-:W-:Y:S01]  /*05a0*/  STG.E.U8 desc[UR4][R2.64], R5 ;  /* 0x0000000502007986 */ /* 0x000fe2000c101104 */
[----:B------:R-:W-:Y:S05]  /*05b0*/  EXIT ;  /* 0x000000000000794d */ /* 0x000fea0003800000 */
.L_x_12:
        /* <DEDUP_REMOVED lines=12> */
.L_x_14:


//--------------------- .nv.global.init           --------------------------
	.section	.nv.global.init,"aw",@progbits
	.align	4
.nv.global.init:
	.type		mrg32k3aM1SubSeq,@object
	.size		mrg32k3aM1SubSeq,(mrg32k3aM2SubSeq - mrg32k3aM1SubSeq)
mrg32k3aM1SubSeq:
        /*0000*/ 	.byte	0x0b, 0xcc, 0xee, 0x04, 0x73, 0x29, 0x8b, 0x6f, 0xf6, 0x53, 0x03, 0xf6, 0x23, 0xf6, 0xea, 0xda
        /* <DEDUP_REMOVED lines=125> */
	.type		mrg32k3aM2SubSeq,@object
	.size		mrg32k3aM2SubSeq,(mrg32k3aM1 - mrg32k3aM2SubSeq)
mrg32k3aM2SubSeq:
        /* <DEDUP_REMOVED lines=126> */
	.type		mrg32k3aM1,@object
	.size		mrg32k3aM1,(mrg32k3aM1Seq - mrg32k3aM1)
mrg32k3aM1:
        /* <DEDUP_REMOVED lines=144> */
	.type		mrg32k3aM1Seq,@object
	.size		mrg32k3aM1Seq,(mrg32k3aM2 - mrg32k3aM1Seq)
mrg32k3aM1Seq:
        /* <DEDUP_REMOVED lines=144> */
	.type		mrg32k3aM2,@object
	.size		mrg32k3aM2,(mrg32k3aM2Seq - mrg32k3aM2)
mrg32k3aM2:
        /* <DEDUP_REMOVED lines=144> */
	.type		mrg32k3aM2Seq,@object
	.size		mrg32k3aM2Seq,(precalc_xorwow_matrix - mrg32k3aM2Seq)
mrg32k3aM2Seq:
        /* <DEDUP_REMOVED lines=144> */
	.type		precalc_xorwow_matrix,@object
	.size		precalc_xorwow_matrix,(precalc_xorwow_offset_matrix - precalc_xorwow_matrix)
precalc_xorwow_matrix:
        /* <DEDUP_REMOVED lines=6400> */
	.type		precalc_xorwow_offset_matrix,@object
	.size		precalc_xorwow_offset_matrix,(.L_1 - precalc_xorwow_offset_matrix)
precalc_xorwow_offset_matrix:
        /* <DEDUP_REMOVED lines=6400> */
.L_1:


//--------------------- .nv.shared.reserved.0     --------------------------
	.section	.nv.shared.reserved.0,"aw",@nobits
	.weak		__nv_reservedSMEM_offset_0_alias
	.size		__nv_reservedSMEM_offset_0_alias, 0, 64
	.other		__nv_reservedSMEM_offset_0_alias,@"STO_CUDA_RESERVED_SHARED STV_DEFAULT"
__nv_reservedSMEM_offset_0_alias:
	.zero		0
	.zero		64


//--------------------- .nv.constant0._Z9init_lifePbjPj --------------------------
	.section	.nv.constant0._Z9init_lifePbjPj,"a",@progbits
	.sectionflags	@""
	.align	4
.nv.constant0._Z9init_lifePbjPj:
	.zero		920


//--------------------- .nv.constant0._Z4lifePKbPb --------------------------
	.section	.nv.constant0._Z4lifePKbPb,"a",@progbits
	.sectionflags	@""
	.align	4
.nv.constant0._Z4lifePKbPb:
	.zero		912


//--------------------- SYMBOLS --------------------------

	.type		.nv.reservedSmem.offset0,@object
	.size		.nv.reservedSmem.offset0,0x4
